//
// Generated by NVIDIA NVVM Compiler
//
// Compiler Build ID: CL-36424714
// Cuda compilation tools, release 13.0, V13.0.88
// Based on NVVM 20.0.0
//

.version 9.0
.target sm_100
.address_size 64

	// .globl	_Z13EnergyFeatureiPiPf
.func  (.param .b64 func_retval0) __internal_accurate_pow
(
	.param .b64 __internal_accurate_pow_param_0,
	.param .b64 __internal_accurate_pow_param_1
)
;
// _ZZ13EnergyFeatureiPiPfE10engSubGLCM has been demoted
// _ZZ15ContrastFeatureiPiPfE10conSubGLCM has been demoted
// _ZZ14EntropyFeatureiPiPfE10entSubGlCM has been demoted
// _ZZ18HomogeneityFeatureiPiPfE10homSubGlCM has been demoted
// _ZZ18CorrelationFeatureiPiPfE4mean has been demoted
// _ZZ18CorrelationFeatureiPiPfE4stdd has been demoted
// _ZZ18CorrelationFeatureiPiPfE11meanSubGLCM has been demoted
// _ZZ18CorrelationFeatureiPiPfE11stddSubGLCM has been demoted
// _ZZ18CorrelationFeatureiPiPfE11corrSubGLCM has been demoted

.visible .entry _Z13EnergyFeatureiPiPf(
	.param .u32 _Z13EnergyFeatureiPiPf_param_0,
	.param .u64 .ptr .align 1 _Z13EnergyFeatureiPiPf_param_1,
	.param .u64 .ptr .align 1 _Z13EnergyFeatureiPiPf_param_2
)
{
	.reg .pred 	%p<92>;
	.reg .b32 	%r<99>;
	.reg .b32 	%f<241>;
	.reg .b64 	%rd<9>;
	.reg .b64 	%fd<12>;
	// demoted variable
	.shared .align 4 .b8 _ZZ13EnergyFeatureiPiPfE10engSubGLCM[1024];
	ld.param.u64 	%rd2, [_Z13EnergyFeatureiPiPf_param_1];
	ld.param.u64 	%rd1, [_Z13EnergyFeatureiPiPf_param_2];
	cvta.to.global.u64 	%rd3, %rd2;
	mov.u32 	%r1, %tid.x;
	mul.wide.u32 	%rd4, %r1, 4;
	add.s64 	%rd5, %rd3, %rd4;
	ld.global.u32 	%r2, [%rd5];
	cvt.rn.f64.s32 	%fd4, %r2;
	{
	.reg .b32 %temp; 
	mov.b64 	{%temp, %r3}, %fd4;
	}
	mov.f64 	%fd5, 0d4000000000000000;
	{
	.reg .b32 %temp; 
	mov.b64 	{%temp, %r55}, %fd5;
	}
	and.b32  	%r5, %r55, 2146435072;
	setp.eq.s32 	%p1, %r5, 1062207488;
	abs.f64 	%fd6, %fd4;
	{ // callseq 0, 0
	.param .b64 param0;
	st.param.f64 	[param0], %fd6;
	.param .b64 param1;
	st.param.f64 	[param1], 0d4000000000000000;
	.param .b64 retval0;
	call.uni (retval0), 
	__internal_accurate_pow, 
	(
	param0, 
	param1
	);
	ld.param.f64 	%fd7, [retval0];
	} // callseq 0
	setp.lt.s32 	%p2, %r3, 0;
	neg.f64 	%fd9, %fd7;
	selp.f64 	%fd10, %fd9, %fd7, %p1;
	selp.f64 	%fd11, %fd10, %fd7, %p2;
	setp.ne.s32 	%p3, %r2, 0;
	@%p3 bra 	$L__BB0_2;
	setp.eq.s32 	%p4, %r5, 1062207488;
	selp.b32 	%r56, %r3, 0, %p4;
	setp.lt.s32 	%p5, %r55, 0;
	or.b32  	%r57, %r56, 2146435072;
	selp.b32 	%r58, %r57, %r56, %p5;
	mov.b32 	%r59, 0;
	mov.b64 	%fd11, {%r59, %r58};
$L__BB0_2:
	setp.eq.s32 	%p6, %r2, 1;
	cvt.rn.f32.f64 	%f74, %fd11;
	selp.f32 	%f75, 0f3F800000, %f74, %p6;
	shl.b32 	%r60, %r1, 2;
	mov.u32 	%r61, _ZZ13EnergyFeatureiPiPfE10engSubGLCM;
	add.s32 	%r6, %r61, %r60;
	st.shared.f32 	[%r6], %f75;
	bar.sync 	0;
	cvt.rn.f32.u32 	%f76, %r1;
	abs.f32 	%f240, %f76;
	setp.lt.f32 	%p7, %f240, 0f40000000;
	mov.f32 	%f225, %f240;
	@%p7 bra 	$L__BB0_13;
	setp.gtu.f32 	%p8, %f240, 0f4B800000;
	@%p8 bra 	$L__BB0_10;
	mov.f32 	%f77, 0f40000000;
	div.approx.f32 	%f78, %f240, %f77;
	cvt.rzi.f32.f32 	%f223, %f78;
	fma.rn.f32 	%f3, %f223, 0fC0000000, %f240;
	mov.b32 	%r7, %f3;
	setp.lt.u32 	%p9, %r7, 1073741824;
	@%p9 bra 	$L__BB0_9;
	setp.lt.u32 	%p10, %r7, -2147483647;
	@%p10 bra 	$L__BB0_7;
	add.f32 	%f82, %f223, 0fBF800000;
	setp.lt.f32 	%p13, %f3, 0fC0000000;
	add.f32 	%f83, %f82, 0fBF800000;
	selp.f32 	%f223, %f83, %f82, %p13;
	bra.uni 	$L__BB0_9;
$L__BB0_7:
	add.f32 	%f223, %f223, 0f3F800000;
	setp.ltu.f32 	%p11, %f3, 0f40800000;
	@%p11 bra 	$L__BB0_9;
	add.f32 	%f79, %f223, 0f3F800000;
	fma.rn.f32 	%f80, 0f40000000, 0fC0400000, %f3;
	setp.ge.f32 	%p12, %f80, 0f00000000;
	add.f32 	%f81, %f79, 0f3F800000;
	selp.f32 	%f223, %f81, %f79, %p12;
$L__BB0_9:
	fma.rn.f32 	%f225, %f223, 0fC0000000, %f240;
	bra.uni 	$L__BB0_13;
$L__BB0_10:
	mov.b32 	%r8, %f240;
	and.b32  	%r62, %r8, 8388607;
	or.b32  	%r87, %r62, 1065353216;
	mov.b32 	%f224, %r87;
	and.b32  	%r63, %r8, -8388608;
	add.s32 	%r88, %r63, -1073741824;
	setp.eq.s32 	%p14, %r88, 0;
	@%p14 bra 	$L__BB0_12;
$L__BB0_11:
	min.u32 	%r64, %r88, 192937984;
	add.s32 	%r65, %r87, %r64;
	mov.b32 	%f84, %r65;
	sub.f32 	%f85, %f84, %f84;
	add.f32 	%f86, %f85, %f84;
	sub.f32 	%f87, %f84, %f86;
	mov.f32 	%f88, 0f3F800000;
	fma.rz.f32 	%f89, %f87, %f88, %f86;
	cvt.rzi.f32.f32 	%f90, %f89;
	sub.f32 	%f224, %f84, %f90;
	sub.s32 	%r88, %r88, %r64;
	mov.b32 	%r87, %f224;
	setp.ne.s32 	%p15, %r88, 0;
	setp.ne.s32 	%p16, %r87, 0;
	and.pred  	%p17, %p15, %p16;
	@%p17 bra 	$L__BB0_11;
$L__BB0_12:
	setp.gt.u32 	%p18, %r8, 2139095039;
	selp.f32 	%f92, 0f7FFFFFFF, 0f4B800000, %p18;
	mul.f32 	%f93, %f224, 0f34000000;
	mul.f32 	%f225, %f92, %f93;
$L__BB0_13:
	abs.f32 	%f94, %f225;
	setp.nan.f32 	%p19, %f94, %f94;
	abs.f32 	%f95, %f225;
	selp.f32 	%f96, %f225, %f95, %p19;
	setp.neu.f32 	%p20, %f96, 0f00000000;
	@%p20 bra 	$L__BB0_15;
	ld.shared.f32 	%f97, [%r6+4];
	ld.shared.f32 	%f98, [%r6];
	add.f32 	%f99, %f97, %f98;
	st.shared.f32 	[%r6], %f99;
$L__BB0_15:
	bar.sync 	0;
	setp.lt.f32 	%p21, %f240, 0f40800000;
	mov.f32 	%f228, %f240;
	@%p21 bra 	$L__BB0_26;
	setp.gtu.f32 	%p22, %f240, 0f4C000000;
	@%p22 bra 	$L__BB0_23;
	mov.f32 	%f100, 0f40800000;
	div.approx.f32 	%f101, %f240, %f100;
	cvt.rzi.f32.f32 	%f226, %f101;
	fma.rn.f32 	%f15, %f226, 0fC0800000, %f240;
	mov.b32 	%r15, %f15;
	setp.lt.u32 	%p23, %r15, 1082130432;
	@%p23 bra 	$L__BB0_22;
	setp.lt.u32 	%p24, %r15, -2147483647;
	@%p24 bra 	$L__BB0_20;
	add.f32 	%f105, %f226, 0fBF800000;
	setp.lt.f32 	%p27, %f15, 0fC0800000;
	add.f32 	%f106, %f105, 0fBF800000;
	selp.f32 	%f226, %f106, %f105, %p27;
	bra.uni 	$L__BB0_22;
$L__BB0_20:
	add.f32 	%f226, %f226, 0f3F800000;
	setp.ltu.f32 	%p25, %f15, 0f41000000;
	@%p25 bra 	$L__BB0_22;
	add.f32 	%f102, %f226, 0f3F800000;
	fma.rn.f32 	%f103, 0f40800000, 0fC0400000, %f15;
	setp.ge.f32 	%p26, %f103, 0f00000000;
	add.f32 	%f104, %f102, 0f3F800000;
	selp.f32 	%f226, %f104, %f102, %p26;
$L__BB0_22:
	fma.rn.f32 	%f228, %f226, 0fC0800000, %f240;
	bra.uni 	$L__BB0_26;
$L__BB0_23:
	mov.b32 	%r16, %f240;
	and.b32  	%r66, %r16, 8388607;
	or.b32  	%r89, %r66, 1065353216;
	mov.b32 	%f227, %r89;
	and.b32  	%r67, %r16, -8388608;
	add.s32 	%r90, %r67, -1082130432;
	setp.eq.s32 	%p28, %r90, 0;
	@%p28 bra 	$L__BB0_25;
$L__BB0_24:
	min.u32 	%r68, %r90, 192937984;
	add.s32 	%r69, %r89, %r68;
	mov.b32 	%f107, %r69;
	sub.f32 	%f108, %f107, %f107;
	add.f32 	%f109, %f108, %f107;
	sub.f32 	%f110, %f107, %f109;
	mov.f32 	%f111, 0f3F800000;
	fma.rz.f32 	%f112, %f110, %f111, %f109;
	cvt.rzi.f32.f32 	%f113, %f112;
	sub.f32 	%f227, %f107, %f113;
	sub.s32 	%r90, %r90, %r68;
	mov.b32 	%r89, %f227;
	setp.ne.s32 	%p29, %r90, 0;
	setp.ne.s32 	%p30, %r89, 0;
	and.pred  	%p31, %p29, %p30;
	@%p31 bra 	$L__BB0_24;
$L__BB0_25:
	setp.gt.u32 	%p32, %r16, 2139095039;
	selp.f32 	%f115, 0f7FFFFFFF, 0f4C000000, %p32;
	mul.f32 	%f116, %f227, 0f34000000;
	mul.f32 	%f228, %f115, %f116;
$L__BB0_26:
	abs.f32 	%f117, %f228;
	setp.nan.f32 	%p33, %f117, %f117;
	abs.f32 	%f118, %f228;
	selp.f32 	%f119, %f228, %f118, %p33;
	setp.neu.f32 	%p34, %f119, 0f00000000;
	@%p34 bra 	$L__BB0_28;
	ld.shared.f32 	%f120, [%r6+8];
	ld.shared.f32 	%f121, [%r6];
	add.f32 	%f122, %f120, %f121;
	st.shared.f32 	[%r6], %f122;
$L__BB0_28:
	bar.sync 	0;
	setp.lt.f32 	%p35, %f240, 0f41000000;
	mov.f32 	%f231, %f240;
	@%p35 bra 	$L__BB0_39;
	setp.gtu.f32 	%p36, %f240, 0f4C800000;
	@%p36 bra 	$L__BB0_36;
	mov.f32 	%f123, 0f41000000;
	div.approx.f32 	%f124, %f240, %f123;
	cvt.rzi.f32.f32 	%f229, %f124;
	fma.rn.f32 	%f27, %f229, 0fC1000000, %f240;
	mov.b32 	%r23, %f27;
	setp.lt.u32 	%p37, %r23, 1090519040;
	@%p37 bra 	$L__BB0_35;
	setp.lt.u32 	%p38, %r23, -2147483647;
	@%p38 bra 	$L__BB0_33;
	add.f32 	%f128, %f229, 0fBF800000;
	setp.lt.f32 	%p41, %f27, 0fC1000000;
	add.f32 	%f129, %f128, 0fBF800000;
	selp.f32 	%f229, %f129, %f128, %p41;
	bra.uni 	$L__BB0_35;
$L__BB0_33:
	add.f32 	%f229, %f229, 0f3F800000;
	setp.ltu.f32 	%p39, %f27, 0f41800000;
	@%p39 bra 	$L__BB0_35;
	add.f32 	%f125, %f229, 0f3F800000;
	fma.rn.f32 	%f126, 0f41000000, 0fC0400000, %f27;
	setp.ge.f32 	%p40, %f126, 0f00000000;
	add.f32 	%f127, %f125, 0f3F800000;
	selp.f32 	%f229, %f127, %f125, %p40;
$L__BB0_35:
	fma.rn.f32 	%f231, %f229, 0fC1000000, %f240;
	bra.uni 	$L__BB0_39;
$L__BB0_36:
	mov.b32 	%r24, %f240;
	and.b32  	%r70, %r24, 8388607;
	or.b32  	%r91, %r70, 1065353216;
	mov.b32 	%f230, %r91;
	and.b32  	%r71, %r24, -8388608;
	add.s32 	%r92, %r71, -1090519040;
	setp.eq.s32 	%p42, %r92, 0;
	@%p42 bra 	$L__BB0_38;
$L__BB0_37:
	min.u32 	%r72, %r92, 192937984;
	add.s32 	%r73, %r91, %r72;
	mov.b32 	%f130, %r73;
	sub.f32 	%f131, %f130, %f130;
	add.f32 	%f132, %f131, %f130;
	sub.f32 	%f133, %f130, %f132;
	mov.f32 	%f134, 0f3F800000;
	fma.rz.f32 	%f135, %f133, %f134, %f132;
	cvt.rzi.f32.f32 	%f136, %f135;
	sub.f32 	%f230, %f130, %f136;
	sub.s32 	%r92, %r92, %r72;
	mov.b32 	%r91, %f230;
	setp.ne.s32 	%p43, %r92, 0;
	setp.ne.s32 	%p44, %r91, 0;
	and.pred  	%p45, %p43, %p44;
	@%p45 bra 	$L__BB0_37;
$L__BB0_38:
	setp.gt.u32 	%p46, %r24, 2139095039;
	selp.f32 	%f138, 0f7FFFFFFF, 0f4C800000, %p46;
	mul.f32 	%f139, %f230, 0f34000000;
	mul.f32 	%f231, %f138, %f139;
$L__BB0_39:
	abs.f32 	%f140, %f231;
	setp.nan.f32 	%p47, %f140, %f140;
	abs.f32 	%f141, %f231;
	selp.f32 	%f142, %f231, %f141, %p47;
	setp.neu.f32 	%p48, %f142, 0f00000000;
	@%p48 bra 	$L__BB0_41;
	ld.shared.f32 	%f143, [%r6+16];
	ld.shared.f32 	%f144, [%r6];
	add.f32 	%f145, %f143, %f144;
	st.shared.f32 	[%r6], %f145;
$L__BB0_41:
	bar.sync 	0;
	setp.lt.f32 	%p49, %f240, 0f41800000;
	mov.f32 	%f234, %f240;
	@%p49 bra 	$L__BB0_52;
	setp.gtu.f32 	%p50, %f240, 0f4D000000;
	@%p50 bra 	$L__BB0_49;
	mov.f32 	%f146, 0f41800000;
	div.approx.f32 	%f147, %f240, %f146;
	cvt.rzi.f32.f32 	%f232, %f147;
	fma.rn.f32 	%f39, %f232, 0fC1800000, %f240;
	mov.b32 	%r31, %f39;
	setp.lt.u32 	%p51, %r31, 1098907648;
	@%p51 bra 	$L__BB0_48;
	setp.lt.u32 	%p52, %r31, -2147483647;
	@%p52 bra 	$L__BB0_46;
	add.f32 	%f151, %f232, 0fBF800000;
	setp.lt.f32 	%p55, %f39, 0fC1800000;
	add.f32 	%f152, %f151, 0fBF800000;
	selp.f32 	%f232, %f152, %f151, %p55;
	bra.uni 	$L__BB0_48;
$L__BB0_46:
	add.f32 	%f232, %f232, 0f3F800000;
	setp.ltu.f32 	%p53, %f39, 0f42000000;
	@%p53 bra 	$L__BB0_48;
	add.f32 	%f148, %f232, 0f3F800000;
	fma.rn.f32 	%f149, 0f41800000, 0fC0400000, %f39;
	setp.ge.f32 	%p54, %f149, 0f00000000;
	add.f32 	%f150, %f148, 0f3F800000;
	selp.f32 	%f232, %f150, %f148, %p54;
$L__BB0_48:
	fma.rn.f32 	%f234, %f232, 0fC1800000, %f240;
	bra.uni 	$L__BB0_52;
$L__BB0_49:
	mov.b32 	%r32, %f240;
	and.b32  	%r74, %r32, 8388607;
	or.b32  	%r93, %r74, 1065353216;
	mov.b32 	%f233, %r93;
	and.b32  	%r75, %r32, -8388608;
	add.s32 	%r94, %r75, -1098907648;
	setp.eq.s32 	%p56, %r94, 0;
	@%p56 bra 	$L__BB0_51;
$L__BB0_50:
	min.u32 	%r76, %r94, 192937984;
	add.s32 	%r77, %r93, %r76;
	mov.b32 	%f153, %r77;
	sub.f32 	%f154, %f153, %f153;
	add.f32 	%f155, %f154, %f153;
	sub.f32 	%f156, %f153, %f155;
	mov.f32 	%f157, 0f3F800000;
	fma.rz.f32 	%f158, %f156, %f157, %f155;
	cvt.rzi.f32.f32 	%f159, %f158;
	sub.f32 	%f233, %f153, %f159;
	sub.s32 	%r94, %r94, %r76;
	mov.b32 	%r93, %f233;
	setp.ne.s32 	%p57, %r94, 0;
	setp.ne.s32 	%p58, %r93, 0;
	and.pred  	%p59, %p57, %p58;
	@%p59 bra 	$L__BB0_50;
$L__BB0_51:
	setp.gt.u32 	%p60, %r32, 2139095039;
	selp.f32 	%f161, 0f7FFFFFFF, 0f4D000000, %p60;
	mul.f32 	%f162, %f233, 0f34000000;
	mul.f32 	%f234, %f161, %f162;
$L__BB0_52:
	abs.f32 	%f163, %f234;
	setp.nan.f32 	%p61, %f163, %f163;
	abs.f32 	%f164, %f234;
	selp.f32 	%f165, %f234, %f164, %p61;
	setp.neu.f32 	%p62, %f165, 0f00000000;
	@%p62 bra 	$L__BB0_54;
	ld.shared.f32 	%f166, [%r6+32];
	ld.shared.f32 	%f167, [%r6];
	add.f32 	%f168, %f166, %f167;
	st.shared.f32 	[%r6], %f168;
$L__BB0_54:
	bar.sync 	0;
	setp.lt.f32 	%p63, %f240, 0f42000000;
	mov.f32 	%f237, %f240;
	@%p63 bra 	$L__BB0_65;
	setp.gtu.f32 	%p64, %f240, 0f4D800000;
	@%p64 bra 	$L__BB0_62;
	mov.f32 	%f169, 0f42000000;
	div.approx.f32 	%f170, %f240, %f169;
	cvt.rzi.f32.f32 	%f235, %f170;
	fma.rn.f32 	%f51, %f235, 0fC2000000, %f240;
	mov.b32 	%r39, %f51;
	setp.lt.u32 	%p65, %r39, 1107296256;
	@%p65 bra 	$L__BB0_61;
	setp.lt.u32 	%p66, %r39, -2147483647;
	@%p66 bra 	$L__BB0_59;
	add.f32 	%f174, %f235, 0fBF800000;
	setp.lt.f32 	%p69, %f51, 0fC2000000;
	add.f32 	%f175, %f174, 0fBF800000;
	selp.f32 	%f235, %f175, %f174, %p69;
	bra.uni 	$L__BB0_61;
$L__BB0_59:
	add.f32 	%f235, %f235, 0f3F800000;
	setp.ltu.f32 	%p67, %f51, 0f42800000;
	@%p67 bra 	$L__BB0_61;
	add.f32 	%f171, %f235, 0f3F800000;
	fma.rn.f32 	%f172, 0f42000000, 0fC0400000, %f51;
	setp.ge.f32 	%p68, %f172, 0f00000000;
	add.f32 	%f173, %f171, 0f3F800000;
	selp.f32 	%f235, %f173, %f171, %p68;
$L__BB0_61:
	fma.rn.f32 	%f237, %f235, 0fC2000000, %f240;
	bra.uni 	$L__BB0_65;
$L__BB0_62:
	mov.b32 	%r40, %f240;
	and.b32  	%r78, %r40, 8388607;
	or.b32  	%r95, %r78, 1065353216;
	mov.b32 	%f236, %r95;
	and.b32  	%r79, %r40, -8388608;
	add.s32 	%r96, %r79, -1107296256;
	setp.eq.s32 	%p70, %r96, 0;
	@%p70 bra 	$L__BB0_64;
$L__BB0_63:
	min.u32 	%r80, %r96, 192937984;
	add.s32 	%r81, %r95, %r80;
	mov.b32 	%f176, %r81;
	sub.f32 	%f177, %f176, %f176;
	add.f32 	%f178, %f177, %f176;
	sub.f32 	%f179, %f176, %f178;
	mov.f32 	%f180, 0f3F800000;
	fma.rz.f32 	%f181, %f179, %f180, %f178;
	cvt.rzi.f32.f32 	%f182, %f181;
	sub.f32 	%f236, %f176, %f182;
	sub.s32 	%r96, %r96, %r80;
	mov.b32 	%r95, %f236;
	setp.ne.s32 	%p71, %r96, 0;
	setp.ne.s32 	%p72, %r95, 0;
	and.pred  	%p73, %p71, %p72;
	@%p73 bra 	$L__BB0_63;
$L__BB0_64:
	setp.gt.u32 	%p74, %r40, 2139095039;
	selp.f32 	%f184, 0f7FFFFFFF, 0f4D800000, %p74;
	mul.f32 	%f185, %f236, 0f34000000;
	mul.f32 	%f237, %f184, %f185;
$L__BB0_65:
	abs.f32 	%f186, %f237;
	setp.nan.f32 	%p75, %f186, %f186;
	abs.f32 	%f187, %f237;
	selp.f32 	%f188, %f237, %f187, %p75;
	setp.neu.f32 	%p76, %f188, 0f00000000;
	@%p76 bra 	$L__BB0_67;
	ld.shared.f32 	%f189, [%r6+64];
	ld.shared.f32 	%f190, [%r6];
	add.f32 	%f191, %f189, %f190;
	st.shared.f32 	[%r6], %f191;
$L__BB0_67:
	bar.sync 	0;
	setp.lt.f32 	%p77, %f240, 0f42800000;
	@%p77 bra 	$L__BB0_78;
	setp.gtu.f32 	%p78, %f240, 0f4E000000;
	@%p78 bra 	$L__BB0_75;
	mov.f32 	%f192, 0f42800000;
	div.approx.f32 	%f193, %f240, %f192;
	cvt.rzi.f32.f32 	%f238, %f193;
	fma.rn.f32 	%f63, %f238, 0fC2800000, %f240;
	mov.b32 	%r47, %f63;
	setp.lt.u32 	%p79, %r47, 1115684864;
	@%p79 bra 	$L__BB0_74;
	setp.lt.u32 	%p80, %r47, -2147483647;
	@%p80 bra 	$L__BB0_72;
	add.f32 	%f197, %f238, 0fBF800000;
	setp.lt.f32 	%p83, %f63, 0fC2800000;
	add.f32 	%f198, %f197, 0fBF800000;
	selp.f32 	%f238, %f198, %f197, %p83;
	bra.uni 	$L__BB0_74;
$L__BB0_72:
	add.f32 	%f238, %f238, 0f3F800000;
	setp.ltu.f32 	%p81, %f63, 0f43000000;
	@%p81 bra 	$L__BB0_74;
	add.f32 	%f194, %f238, 0f3F800000;
	fma.rn.f32 	%f195, 0f42800000, 0fC0400000, %f63;
	setp.ge.f32 	%p82, %f195, 0f00000000;
	add.f32 	%f196, %f194, 0f3F800000;
	selp.f32 	%f238, %f196, %f194, %p82;
$L__BB0_74:
	fma.rn.f32 	%f240, %f238, 0fC2800000, %f240;
	bra.uni 	$L__BB0_78;
$L__BB0_75:
	mov.b32 	%r48, %f240;
	and.b32  	%r82, %r48, 8388607;
	or.b32  	%r97, %r82, 1065353216;
	mov.b32 	%f239, %r97;
	and.b32  	%r83, %r48, -8388608;
	add.s32 	%r98, %r83, -1115684864;
	setp.eq.s32 	%p84, %r98, 0;
	@%p84 bra 	$L__BB0_77;
$L__BB0_76:
	min.u32 	%r84, %r98, 192937984;
	add.s32 	%r85, %r97, %r84;
	mov.b32 	%f199, %r85;
	sub.f32 	%f200, %f199, %f199;
	add.f32 	%f201, %f200, %f199;
	sub.f32 	%f202, %f199, %f201;
	mov.f32 	%f203, 0f3F800000;
	fma.rz.f32 	%f204, %f202, %f203, %f201;
	cvt.rzi.f32.f32 	%f205, %f204;
	sub.f32 	%f239, %f199, %f205;
	sub.s32 	%r98, %r98, %r84;
	mov.b32 	%r97, %f239;
	setp.ne.s32 	%p85, %r98, 0;
	setp.ne.s32 	%p86, %r97, 0;
	and.pred  	%p87, %p85, %p86;
	@%p87 bra 	$L__BB0_76;
$L__BB0_77:
	setp.gt.u32 	%p88, %r48, 2139095039;
	selp.f32 	%f207, 0f7FFFFFFF, 0f4E000000, %p88;
	mul.f32 	%f208, %f239, 0f34000000;
	mul.f32 	%f240, %f207, %f208;
$L__BB0_78:
	abs.f32 	%f209, %f240;
	setp.nan.f32 	%p89, %f209, %f209;
	abs.f32 	%f210, %f240;
	selp.f32 	%f211, %f240, %f210, %p89;
	setp.neu.f32 	%p90, %f211, 0f00000000;
	@%p90 bra 	$L__BB0_80;
	ld.shared.f32 	%f212, [%r6+128];
	ld.shared.f32 	%f213, [%r6];
	add.f32 	%f214, %f212, %f213;
	st.shared.f32 	[%r6], %f214;
$L__BB0_80:
	bar.sync 	0;
	setp.ne.s32 	%p91, %r1, 0;
	@%p91 bra 	$L__BB0_82;
	ld.shared.f32 	%f215, [_ZZ13EnergyFeatureiPiPfE10engSubGLCM];
	ld.shared.f32 	%f216, [_ZZ13EnergyFeatureiPiPfE10engSubGLCM+256];
	add.f32 	%f217, %f215, %f216;
	ld.shared.f32 	%f218, [_ZZ13EnergyFeatureiPiPfE10engSubGLCM+512];
	add.f32 	%f219, %f217, %f218;
	ld.shared.f32 	%f220, [_ZZ13EnergyFeatureiPiPfE10engSubGLCM+768];
	add.f32 	%f221, %f219, %f220;
	mul.f32 	%f222, %f221, 0f3E800000;
	mov.u32 	%r86, %ctaid.x;
	cvta.to.global.u64 	%rd6, %rd1;
	mul.wide.u32 	%rd7, %r86, 4;
	add.s64 	%rd8, %rd6, %rd7;
	st.global.f32 	[%rd8], %f222;
$L__BB0_82:
	ret;

}
	// .globl	_Z15ContrastFeatureiPiPf
.visible .entry _Z15ContrastFeatureiPiPf(
	.param .u32 _Z15ContrastFeatureiPiPf_param_0,
	.param .u64 .ptr .align 1 _Z15ContrastFeatureiPiPf_param_1,
	.param .u64 .ptr .align 1 _Z15ContrastFeatureiPiPf_param_2
)
{
	.reg .pred 	%p<146>;
	.reg .b32 	%r<167>;
	.reg .b32 	%f<358>;
	.reg .b64 	%rd<9>;
	.reg .b64 	%fd<31>;
	// demoted variable
	.shared .align 4 .b8 _ZZ15ContrastFeatureiPiPfE10conSubGLCM[1024];
	ld.param.u32 	%r82, [_Z15ContrastFeatureiPiPf_param_0];
	ld.param.u64 	%rd2, [_Z15ContrastFeatureiPiPf_param_1];
	ld.param.u64 	%rd1, [_Z15ContrastFeatureiPiPf_param_2];
	cvta.to.global.u64 	%rd3, %rd2;
	mov.u32 	%r1, %tid.x;
	mul.wide.u32 	%rd4, %r1, 4;
	add.s64 	%rd5, %rd3, %rd4;
	ld.global.u32 	%r2, [%rd5];
	cvt.rn.f64.s32 	%fd13, %r2;
	{
	.reg .b32 %temp; 
	mov.b64 	{%temp, %r3}, %fd13;
	}
	mov.f64 	%fd14, 0d4000000000000000;
	{
	.reg .b32 %temp; 
	mov.b64 	{%temp, %r83}, %fd14;
	}
	and.b32  	%r5, %r83, 2146435072;
	setp.eq.s32 	%p1, %r5, 1062207488;
	abs.f64 	%fd15, %fd13;
	{ // callseq 1, 0
	.param .b64 param0;
	st.param.f64 	[param0], %fd15;
	.param .b64 param1;
	st.param.f64 	[param1], 0d4000000000000000;
	.param .b64 retval0;
	call.uni (retval0), 
	__internal_accurate_pow, 
	(
	param0, 
	param1
	);
	ld.param.f64 	%fd16, [retval0];
	} // callseq 1
	setp.lt.s32 	%p2, %r3, 0;
	neg.f64 	%fd18, %fd16;
	selp.f64 	%fd19, %fd18, %fd16, %p1;
	selp.f64 	%fd28, %fd19, %fd16, %p2;
	setp.ne.s32 	%p3, %r2, 0;
	@%p3 bra 	$L__BB1_2;
	setp.eq.s32 	%p4, %r5, 1062207488;
	selp.b32 	%r84, %r3, 0, %p4;
	setp.lt.s32 	%p5, %r83, 0;
	or.b32  	%r85, %r84, 2146435072;
	selp.b32 	%r86, %r85, %r84, %p5;
	mov.b32 	%r87, 0;
	mov.b64 	%fd28, {%r87, %r86};
$L__BB1_2:
	setp.eq.s32 	%p6, %r2, 1;
	selp.f64 	%fd4, 0d3FF0000000000000, %fd28, %p6;
	div.s32 	%r88, %r1, %r82;
	cvt.rn.f32.s32 	%f117, %r88;
	cvt.rn.f32.s32 	%f118, %r82;
	mul.lo.s32 	%r89, %r82, %r82;
	div.u32 	%r90, %r1, %r89;
	cvt.rn.f32.u32 	%f119, %r90;
	mul.f32 	%f120, %f118, %f119;
	sub.f32 	%f1, %f117, %f120;
	cvt.rn.f32.u32 	%f121, %r1;
	abs.f32 	%f2, %f118;
	abs.f32 	%f357, %f121;
	setp.lt.f32 	%p7, %f357, %f2;
	mov.f32 	%f333, %f357;
	@%p7 bra 	$L__BB1_14;
	mul.f32 	%f4, %f2, 0f4B000000;
	setp.gtu.f32 	%p8, %f357, %f4;
	@%p8 bra 	$L__BB1_10;
	div.approx.f32 	%f122, %f357, %f2;
	cvt.rzi.f32.f32 	%f331, %f122;
	neg.f32 	%f6, %f2;
	fma.rn.f32 	%f7, %f6, %f331, %f357;
	mov.b32 	%r6, %f7;
	mov.b32 	%r91, %f2;
	setp.lt.u32 	%p9, %r6, %r91;
	@%p9 bra 	$L__BB1_9;
	setp.lt.u32 	%p10, %r6, -2147483647;
	@%p10 bra 	$L__BB1_7;
	add.f32 	%f127, %f331, 0fBF800000;
	setp.lt.f32 	%p13, %f7, %f6;
	add.f32 	%f128, %f127, 0fBF800000;
	selp.f32 	%f331, %f128, %f127, %p13;
	bra.uni 	$L__BB1_9;
$L__BB1_7:
	add.f32 	%f331, %f331, 0f3F800000;
	add.f32 	%f123, %f2, %f2;
	setp.ltu.f32 	%p11, %f7, %f123;
	@%p11 bra 	$L__BB1_9;
	add.f32 	%f124, %f331, 0f3F800000;
	fma.rn.f32 	%f125, %f2, 0fC0400000, %f7;
	setp.ge.f32 	%p12, %f125, 0f00000000;
	add.f32 	%f126, %f124, 0f3F800000;
	selp.f32 	%f331, %f126, %f124, %p12;
$L__BB1_9:
	fma.rn.f32 	%f333, %f6, %f331, %f357;
	bra.uni 	$L__BB1_14;
$L__BB1_10:
	mov.b32 	%r7, %f357;
	mov.b32 	%r92, %f4;
	and.b32  	%r8, %r92, -8388608;
	and.b32  	%r93, %r7, 8388607;
	or.b32  	%r149, %r93, 1065353216;
	and.b32  	%r94, %r92, 8388607;
	or.b32  	%r10, %r94, 1065353216;
	mov.b32 	%f332, %r149;
	sub.s32 	%r95, %r7, %r8;
	add.s32 	%r96, %r95, 192937984;
	and.b32  	%r150, %r96, -8388608;
	setp.eq.s32 	%p14, %r150, 0;
	@%p14 bra 	$L__BB1_13;
	mov.b32 	%f129, %r10;
	rcp.approx.ftz.f32 	%f14, %f129;
	neg.f32 	%f15, %f129;
$L__BB1_12:
	min.u32 	%r97, %r150, 192937984;
	add.s32 	%r98, %r149, %r97;
	mov.b32 	%f130, %r98;
	mul.f32 	%f131, %f14, %f130;
	fma.rn.f32 	%f132, %f15, %f131, %f130;
	fma.rn.f32 	%f133, %f132, %f14, %f131;
	fma.rn.f32 	%f134, %f15, %f133, %f130;
	fma.rz.f32 	%f135, %f134, %f14, %f133;
	cvt.rzi.f32.f32 	%f136, %f135;
	fma.rn.f32 	%f332, %f15, %f136, %f130;
	sub.s32 	%r150, %r150, %r97;
	mov.b32 	%r149, %f332;
	setp.ne.s32 	%p15, %r150, 0;
	setp.ne.s32 	%p16, %r149, 0;
	and.pred  	%p17, %p15, %p16;
	@%p17 bra 	$L__BB1_12;
$L__BB1_13:
	mov.b32 	%f138, %r8;
	setp.leu.f32 	%p18, %f2, 0f00000000;
	setp.gt.u32 	%p19, %r7, 2139095039;
	selp.f32 	%f139, 0f7FFFFFFF, %f138, %p18;
	selp.f32 	%f140, 0f7FFFFFFF, %f139, %p19;
	mul.f32 	%f141, %f332, 0f34000000;
	mul.f32 	%f333, %f140, %f141;
$L__BB1_14:
	setp.eq.s32 	%p20, %r5, 1062207488;
	abs.f32 	%f142, %f333;
	setp.nan.f32 	%p21, %f142, %f142;
	abs.f32 	%f143, %f333;
	selp.f32 	%f144, %f333, %f143, %p21;
	sub.f32 	%f20, %f1, %f144;
	cvt.f64.f32 	%fd5, %f20;
	{
	.reg .b32 %temp; 
	mov.b64 	{%temp, %r16}, %fd5;
	}
	abs.f64 	%fd6, %fd5;
	{ // callseq 2, 0
	.param .b64 param0;
	st.param.f64 	[param0], %fd6;
	.param .b64 param1;
	st.param.f64 	[param1], 0d4000000000000000;
	.param .b64 retval0;
	call.uni (retval0), 
	__internal_accurate_pow, 
	(
	param0, 
	param1
	);
	ld.param.f64 	%fd20, [retval0];
	} // callseq 2
	setp.lt.s32 	%p22, %r16, 0;
	neg.f64 	%fd22, %fd20;
	selp.f64 	%fd23, %fd22, %fd20, %p20;
	selp.f64 	%fd30, %fd23, %fd20, %p22;
	setp.neu.f32 	%p23, %f20, 0f00000000;
	@%p23 bra 	$L__BB1_16;
	setp.eq.s32 	%p24, %r5, 1062207488;
	selp.b32 	%r100, %r16, 0, %p24;
	setp.lt.s32 	%p25, %r83, 0;
	or.b32  	%r101, %r100, 2146435072;
	selp.b32 	%r102, %r101, %r100, %p25;
	mov.b32 	%r103, 0;
	mov.b64 	%fd30, {%r103, %r102};
$L__BB1_16:
	add.f64 	%fd24, %fd5, 0d4000000000000000;
	{
	.reg .b32 %temp; 
	mov.b64 	{%temp, %r104}, %fd24;
	}
	and.b32  	%r105, %r104, 2146435072;
	setp.ne.s32 	%p26, %r105, 2146435072;
	@%p26 bra 	$L__BB1_21;
	setp.num.f32 	%p27, %f20, %f20;
	@%p27 bra 	$L__BB1_19;
	mov.f64 	%fd25, 0d4000000000000000;
	add.rn.f64 	%fd30, %fd5, %fd25;
	bra.uni 	$L__BB1_21;
$L__BB1_19:
	setp.neu.f64 	%p28, %fd6, 0d7FF0000000000000;
	@%p28 bra 	$L__BB1_21;
	setp.lt.s32 	%p29, %r16, 0;
	setp.eq.s32 	%p30, %r5, 1062207488;
	setp.lt.s32 	%p31, %r83, 0;
	selp.b32 	%r107, 0, 2146435072, %p31;
	and.b32  	%r108, %r83, 2147483647;
	setp.ne.s32 	%p32, %r108, 1071644672;
	or.b32  	%r109, %r107, -2147483648;
	selp.b32 	%r110, %r109, %r107, %p32;
	selp.b32 	%r111, %r110, %r107, %p30;
	selp.b32 	%r112, %r111, %r107, %p29;
	mov.b32 	%r113, 0;
	mov.b64 	%fd30, {%r113, %r112};
$L__BB1_21:
	setp.eq.f32 	%p33, %f20, 0f3F800000;
	selp.f64 	%fd26, 0d3FF0000000000000, %fd30, %p33;
	mul.f64 	%fd27, %fd4, %fd26;
	cvt.rn.f32.f64 	%f145, %fd27;
	shl.b32 	%r114, %r1, 2;
	mov.u32 	%r115, _ZZ15ContrastFeatureiPiPfE10conSubGLCM;
	add.s32 	%r17, %r115, %r114;
	st.shared.f32 	[%r17], %f145;
	bar.sync 	0;
	setp.lt.f32 	%p34, %f357, 0f40000000;
	mov.f32 	%f336, %f357;
	@%p34 bra 	$L__BB1_32;
	setp.gtu.f32 	%p35, %f357, 0f4B800000;
	@%p35 bra 	$L__BB1_29;
	mov.f32 	%f146, 0f40000000;
	div.approx.f32 	%f147, %f357, %f146;
	cvt.rzi.f32.f32 	%f334, %f147;
	fma.rn.f32 	%f22, %f334, 0fC0000000, %f357;
	mov.b32 	%r18, %f22;
	setp.lt.u32 	%p36, %r18, 1073741824;
	@%p36 bra 	$L__BB1_28;
	setp.lt.u32 	%p37, %r18, -2147483647;
	@%p37 bra 	$L__BB1_26;
	add.f32 	%f151, %f334, 0fBF800000;
	setp.lt.f32 	%p40, %f22, 0fC0000000;
	add.f32 	%f152, %f151, 0fBF800000;
	selp.f32 	%f334, %f152, %f151, %p40;
	bra.uni 	$L__BB1_28;
$L__BB1_26:
	add.f32 	%f334, %f334, 0f3F800000;
	setp.ltu.f32 	%p38, %f22, 0f40800000;
	@%p38 bra 	$L__BB1_28;
	add.f32 	%f148, %f334, 0f3F800000;
	fma.rn.f32 	%f149, 0f40000000, 0fC0400000, %f22;
	setp.ge.f32 	%p39, %f149, 0f00000000;
	add.f32 	%f150, %f148, 0f3F800000;
	selp.f32 	%f334, %f150, %f148, %p39;
$L__BB1_28:
	fma.rn.f32 	%f336, %f334, 0fC0000000, %f357;
	bra.uni 	$L__BB1_32;
$L__BB1_29:
	mov.b32 	%r19, %f357;
	and.b32  	%r116, %r19, 8388607;
	or.b32  	%r151, %r116, 1065353216;
	mov.b32 	%f335, %r151;
	and.b32  	%r117, %r19, -8388608;
	add.s32 	%r152, %r117, -1073741824;
	setp.eq.s32 	%p41, %r152, 0;
	@%p41 bra 	$L__BB1_31;
$L__BB1_30:
	min.u32 	%r118, %r152, 192937984;
	add.s32 	%r119, %r151, %r118;
	mov.b32 	%f153, %r119;
	sub.f32 	%f154, %f153, %f153;
	add.f32 	%f155, %f154, %f153;
	sub.f32 	%f156, %f153, %f155;
	mov.f32 	%f157, 0f3F800000;
	fma.rz.f32 	%f158, %f156, %f157, %f155;
	cvt.rzi.f32.f32 	%f159, %f158;
	sub.f32 	%f335, %f153, %f159;
	sub.s32 	%r152, %r152, %r118;
	mov.b32 	%r151, %f335;
	setp.ne.s32 	%p42, %r152, 0;
	setp.ne.s32 	%p43, %r151, 0;
	and.pred  	%p44, %p42, %p43;
	@%p44 bra 	$L__BB1_30;
$L__BB1_31:
	setp.gt.u32 	%p45, %r19, 2139095039;
	selp.f32 	%f161, 0f7FFFFFFF, 0f4B800000, %p45;
	mul.f32 	%f162, %f335, 0f34000000;
	mul.f32 	%f336, %f161, %f162;
$L__BB1_32:
	abs.f32 	%f163, %f336;
	setp.nan.f32 	%p46, %f163, %f163;
	abs.f32 	%f164, %f336;
	selp.f32 	%f165, %f336, %f164, %p46;
	setp.neu.f32 	%p47, %f165, 0f00000000;
	@%p47 bra 	$L__BB1_34;
	ld.shared.f32 	%f166, [%r17+4];
	ld.shared.f32 	%f167, [%r17];
	add.f32 	%f168, %f166, %f167;
	st.shared.f32 	[%r17], %f168;
$L__BB1_34:
	bar.sync 	0;
	setp.lt.f32 	%p48, %f357, 0f40800000;
	mov.f32 	%f339, %f357;
	@%p48 bra 	$L__BB1_45;
	setp.gtu.f32 	%p49, %f357, 0f4C000000;
	@%p49 bra 	$L__BB1_42;
	mov.f32 	%f169, 0f40800000;
	div.approx.f32 	%f170, %f357, %f169;
	cvt.rzi.f32.f32 	%f337, %f170;
	fma.rn.f32 	%f34, %f337, 0fC0800000, %f357;
	mov.b32 	%r26, %f34;
	setp.lt.u32 	%p50, %r26, 1082130432;
	@%p50 bra 	$L__BB1_41;
	setp.lt.u32 	%p51, %r26, -2147483647;
	@%p51 bra 	$L__BB1_39;
	add.f32 	%f174, %f337, 0fBF800000;
	setp.lt.f32 	%p54, %f34, 0fC0800000;
	add.f32 	%f175, %f174, 0fBF800000;
	selp.f32 	%f337, %f175, %f174, %p54;
	bra.uni 	$L__BB1_41;
$L__BB1_39:
	add.f32 	%f337, %f337, 0f3F800000;
	setp.ltu.f32 	%p52, %f34, 0f41000000;
	@%p52 bra 	$L__BB1_41;
	add.f32 	%f171, %f337, 0f3F800000;
	fma.rn.f32 	%f172, 0f40800000, 0fC0400000, %f34;
	setp.ge.f32 	%p53, %f172, 0f00000000;
	add.f32 	%f173, %f171, 0f3F800000;
	selp.f32 	%f337, %f173, %f171, %p53;
$L__BB1_41:
	fma.rn.f32 	%f339, %f337, 0fC0800000, %f357;
	bra.uni 	$L__BB1_45;
$L__BB1_42:
	mov.b32 	%r27, %f357;
	and.b32  	%r120, %r27, 8388607;
	or.b32  	%r153, %r120, 1065353216;
	mov.b32 	%f338, %r153;
	and.b32  	%r121, %r27, -8388608;
	add.s32 	%r154, %r121, -1082130432;
	setp.eq.s32 	%p55, %r154, 0;
	@%p55 bra 	$L__BB1_44;
$L__BB1_43:
	min.u32 	%r122, %r154, 192937984;
	add.s32 	%r123, %r153, %r122;
	mov.b32 	%f176, %r123;
	sub.f32 	%f177, %f176, %f176;
	add.f32 	%f178, %f177, %f176;
	sub.f32 	%f179, %f176, %f178;
	mov.f32 	%f180, 0f3F800000;
	fma.rz.f32 	%f181, %f179, %f180, %f178;
	cvt.rzi.f32.f32 	%f182, %f181;
	sub.f32 	%f338, %f176, %f182;
	sub.s32 	%r154, %r154, %r122;
	mov.b32 	%r153, %f338;
	setp.ne.s32 	%p56, %r154, 0;
	setp.ne.s32 	%p57, %r153, 0;
	and.pred  	%p58, %p56, %p57;
	@%p58 bra 	$L__BB1_43;
$L__BB1_44:
	setp.gt.u32 	%p59, %r27, 2139095039;
	selp.f32 	%f184, 0f7FFFFFFF, 0f4C000000, %p59;
	mul.f32 	%f185, %f338, 0f34000000;
	mul.f32 	%f339, %f184, %f185;
$L__BB1_45:
	abs.f32 	%f186, %f339;
	setp.nan.f32 	%p60, %f186, %f186;
	abs.f32 	%f187, %f339;
	selp.f32 	%f188, %f339, %f187, %p60;
	setp.neu.f32 	%p61, %f188, 0f00000000;
	@%p61 bra 	$L__BB1_47;
	ld.shared.f32 	%f189, [%r17+8];
	ld.shared.f32 	%f190, [%r17];
	add.f32 	%f191, %f189, %f190;
	st.shared.f32 	[%r17], %f191;
$L__BB1_47:
	bar.sync 	0;
	setp.lt.f32 	%p62, %f357, 0f41000000;
	mov.f32 	%f342, %f357;
	@%p62 bra 	$L__BB1_58;
	setp.gtu.f32 	%p63, %f357, 0f4C800000;
	@%p63 bra 	$L__BB1_55;
	mov.f32 	%f192, 0f41000000;
	div.approx.f32 	%f193, %f357, %f192;
	cvt.rzi.f32.f32 	%f340, %f193;
	fma.rn.f32 	%f46, %f340, 0fC1000000, %f357;
	mov.b32 	%r34, %f46;
	setp.lt.u32 	%p64, %r34, 1090519040;
	@%p64 bra 	$L__BB1_54;
	setp.lt.u32 	%p65, %r34, -2147483647;
	@%p65 bra 	$L__BB1_52;
	add.f32 	%f197, %f340, 0fBF800000;
	setp.lt.f32 	%p68, %f46, 0fC1000000;
	add.f32 	%f198, %f197, 0fBF800000;
	selp.f32 	%f340, %f198, %f197, %p68;
	bra.uni 	$L__BB1_54;
$L__BB1_52:
	add.f32 	%f340, %f340, 0f3F800000;
	setp.ltu.f32 	%p66, %f46, 0f41800000;
	@%p66 bra 	$L__BB1_54;
	add.f32 	%f194, %f340, 0f3F800000;
	fma.rn.f32 	%f195, 0f41000000, 0fC0400000, %f46;
	setp.ge.f32 	%p67, %f195, 0f00000000;
	add.f32 	%f196, %f194, 0f3F800000;
	selp.f32 	%f340, %f196, %f194, %p67;
$L__BB1_54:
	fma.rn.f32 	%f342, %f340, 0fC1000000, %f357;
	bra.uni 	$L__BB1_58;
$L__BB1_55:
	mov.b32 	%r35, %f357;
	and.b32  	%r124, %r35, 8388607;
	or.b32  	%r155, %r124, 1065353216;
	mov.b32 	%f341, %r155;
	and.b32  	%r125, %r35, -8388608;
	add.s32 	%r156, %r125, -1090519040;
	setp.eq.s32 	%p69, %r156, 0;
	@%p69 bra 	$L__BB1_57;
$L__BB1_56:
	min.u32 	%r126, %r156, 192937984;
	add.s32 	%r127, %r155, %r126;
	mov.b32 	%f199, %r127;
	sub.f32 	%f200, %f199, %f199;
	add.f32 	%f201, %f200, %f199;
	sub.f32 	%f202, %f199, %f201;
	mov.f32 	%f203, 0f3F800000;
	fma.rz.f32 	%f204, %f202, %f203, %f201;
	cvt.rzi.f32.f32 	%f205, %f204;
	sub.f32 	%f341, %f199, %f205;
	sub.s32 	%r156, %r156, %r126;
	mov.b32 	%r155, %f341;
	setp.ne.s32 	%p70, %r156, 0;
	setp.ne.s32 	%p71, %r155, 0;
	and.pred  	%p72, %p70, %p71;
	@%p72 bra 	$L__BB1_56;
$L__BB1_57:
	setp.gt.u32 	%p73, %r35, 2139095039;
	selp.f32 	%f207, 0f7FFFFFFF, 0f4C800000, %p73;
	mul.f32 	%f208, %f341, 0f34000000;
	mul.f32 	%f342, %f207, %f208;
$L__BB1_58:
	abs.f32 	%f209, %f342;
	setp.nan.f32 	%p74, %f209, %f209;
	abs.f32 	%f210, %f342;
	selp.f32 	%f211, %f342, %f210, %p74;
	setp.neu.f32 	%p75, %f211, 0f00000000;
	@%p75 bra 	$L__BB1_60;
	ld.shared.f32 	%f212, [%r17+16];
	ld.shared.f32 	%f213, [%r17];
	add.f32 	%f214, %f212, %f213;
	st.shared.f32 	[%r17], %f214;
$L__BB1_60:
	bar.sync 	0;
	setp.lt.f32 	%p76, %f357, 0f41800000;
	mov.f32 	%f345, %f357;
	@%p76 bra 	$L__BB1_71;
	setp.gtu.f32 	%p77, %f357, 0f4D000000;
	@%p77 bra 	$L__BB1_68;
	mov.f32 	%f215, 0f41800000;
	div.approx.f32 	%f216, %f357, %f215;
	cvt.rzi.f32.f32 	%f343, %f216;
	fma.rn.f32 	%f58, %f343, 0fC1800000, %f357;
	mov.b32 	%r42, %f58;
	setp.lt.u32 	%p78, %r42, 1098907648;
	@%p78 bra 	$L__BB1_67;
	setp.lt.u32 	%p79, %r42, -2147483647;
	@%p79 bra 	$L__BB1_65;
	add.f32 	%f220, %f343, 0fBF800000;
	setp.lt.f32 	%p82, %f58, 0fC1800000;
	add.f32 	%f221, %f220, 0fBF800000;
	selp.f32 	%f343, %f221, %f220, %p82;
	bra.uni 	$L__BB1_67;
$L__BB1_65:
	add.f32 	%f343, %f343, 0f3F800000;
	setp.ltu.f32 	%p80, %f58, 0f42000000;
	@%p80 bra 	$L__BB1_67;
	add.f32 	%f217, %f343, 0f3F800000;
	fma.rn.f32 	%f218, 0f41800000, 0fC0400000, %f58;
	setp.ge.f32 	%p81, %f218, 0f00000000;
	add.f32 	%f219, %f217, 0f3F800000;
	selp.f32 	%f343, %f219, %f217, %p81;
$L__BB1_67:
	fma.rn.f32 	%f345, %f343, 0fC1800000, %f357;
	bra.uni 	$L__BB1_71;
$L__BB1_68:
	mov.b32 	%r43, %f357;
	and.b32  	%r128, %r43, 8388607;
	or.b32  	%r157, %r128, 1065353216;
	mov.b32 	%f344, %r157;
	and.b32  	%r129, %r43, -8388608;
	add.s32 	%r158, %r129, -1098907648;
	setp.eq.s32 	%p83, %r158, 0;
	@%p83 bra 	$L__BB1_70;
$L__BB1_69:
	min.u32 	%r130, %r158, 192937984;
	add.s32 	%r131, %r157, %r130;
	mov.b32 	%f222, %r131;
	sub.f32 	%f223, %f222, %f222;
	add.f32 	%f224, %f223, %f222;
	sub.f32 	%f225, %f222, %f224;
	mov.f32 	%f226, 0f3F800000;
	fma.rz.f32 	%f227, %f225, %f226, %f224;
	cvt.rzi.f32.f32 	%f228, %f227;
	sub.f32 	%f344, %f222, %f228;
	sub.s32 	%r158, %r158, %r130;
	mov.b32 	%r157, %f344;
	setp.ne.s32 	%p84, %r158, 0;
	setp.ne.s32 	%p85, %r157, 0;
	and.pred  	%p86, %p84, %p85;
	@%p86 bra 	$L__BB1_69;
$L__BB1_70:
	setp.gt.u32 	%p87, %r43, 2139095039;
	selp.f32 	%f230, 0f7FFFFFFF, 0f4D000000, %p87;
	mul.f32 	%f231, %f344, 0f34000000;
	mul.f32 	%f345, %f230, %f231;
$L__BB1_71:
	abs.f32 	%f232, %f345;
	setp.nan.f32 	%p88, %f232, %f232;
	abs.f32 	%f233, %f345;
	selp.f32 	%f234, %f345, %f233, %p88;
	setp.neu.f32 	%p89, %f234, 0f00000000;
	@%p89 bra 	$L__BB1_73;
	ld.shared.f32 	%f235, [%r17+32];
	ld.shared.f32 	%f236, [%r17];
	add.f32 	%f237, %f235, %f236;
	st.shared.f32 	[%r17], %f237;
$L__BB1_73:
	bar.sync 	0;
	setp.lt.f32 	%p90, %f357, 0f42000000;
	mov.f32 	%f348, %f357;
	@%p90 bra 	$L__BB1_84;
	setp.gtu.f32 	%p91, %f357, 0f4D800000;
	@%p91 bra 	$L__BB1_81;
	mov.f32 	%f238, 0f42000000;
	div.approx.f32 	%f239, %f357, %f238;
	cvt.rzi.f32.f32 	%f346, %f239;
	fma.rn.f32 	%f70, %f346, 0fC2000000, %f357;
	mov.b32 	%r50, %f70;
	setp.lt.u32 	%p92, %r50, 1107296256;
	@%p92 bra 	$L__BB1_80;
	setp.lt.u32 	%p93, %r50, -2147483647;
	@%p93 bra 	$L__BB1_78;
	add.f32 	%f243, %f346, 0fBF800000;
	setp.lt.f32 	%p96, %f70, 0fC2000000;
	add.f32 	%f244, %f243, 0fBF800000;
	selp.f32 	%f346, %f244, %f243, %p96;
	bra.uni 	$L__BB1_80;
$L__BB1_78:
	add.f32 	%f346, %f346, 0f3F800000;
	setp.ltu.f32 	%p94, %f70, 0f42800000;
	@%p94 bra 	$L__BB1_80;
	add.f32 	%f240, %f346, 0f3F800000;
	fma.rn.f32 	%f241, 0f42000000, 0fC0400000, %f70;
	setp.ge.f32 	%p95, %f241, 0f00000000;
	add.f32 	%f242, %f240, 0f3F800000;
	selp.f32 	%f346, %f242, %f240, %p95;
$L__BB1_80:
	fma.rn.f32 	%f348, %f346, 0fC2000000, %f357;
	bra.uni 	$L__BB1_84;
$L__BB1_81:
	mov.b32 	%r51, %f357;
	and.b32  	%r132, %r51, 8388607;
	or.b32  	%r159, %r132, 1065353216;
	mov.b32 	%f347, %r159;
	and.b32  	%r133, %r51, -8388608;
	add.s32 	%r160, %r133, -1107296256;
	setp.eq.s32 	%p97, %r160, 0;
	@%p97 bra 	$L__BB1_83;
$L__BB1_82:
	min.u32 	%r134, %r160, 192937984;
	add.s32 	%r135, %r159, %r134;
	mov.b32 	%f245, %r135;
	sub.f32 	%f246, %f245, %f245;
	add.f32 	%f247, %f246, %f245;
	sub.f32 	%f248, %f245, %f247;
	mov.f32 	%f249, 0f3F800000;
	fma.rz.f32 	%f250, %f248, %f249, %f247;
	cvt.rzi.f32.f32 	%f251, %f250;
	sub.f32 	%f347, %f245, %f251;
	sub.s32 	%r160, %r160, %r134;
	mov.b32 	%r159, %f347;
	setp.ne.s32 	%p98, %r160, 0;
	setp.ne.s32 	%p99, %r159, 0;
	and.pred  	%p100, %p98, %p99;
	@%p100 bra 	$L__BB1_82;
$L__BB1_83:
	setp.gt.u32 	%p101, %r51, 2139095039;
	selp.f32 	%f253, 0f7FFFFFFF, 0f4D800000, %p101;
	mul.f32 	%f254, %f347, 0f34000000;
	mul.f32 	%f348, %f253, %f254;
$L__BB1_84:
	abs.f32 	%f255, %f348;
	setp.nan.f32 	%p102, %f255, %f255;
	abs.f32 	%f256, %f348;
	selp.f32 	%f257, %f348, %f256, %p102;
	setp.neu.f32 	%p103, %f257, 0f00000000;
	@%p103 bra 	$L__BB1_86;
	ld.shared.f32 	%f258, [%r17+64];
	ld.shared.f32 	%f259, [%r17];
	add.f32 	%f260, %f258, %f259;
	st.shared.f32 	[%r17], %f260;
$L__BB1_86:
	bar.sync 	0;
	setp.lt.f32 	%p104, %f357, 0f42800000;
	mov.f32 	%f351, %f357;
	@%p104 bra 	$L__BB1_97;
	setp.gtu.f32 	%p105, %f357, 0f4E000000;
	@%p105 bra 	$L__BB1_94;
	mov.f32 	%f261, 0f42800000;
	div.approx.f32 	%f262, %f357, %f261;
	cvt.rzi.f32.f32 	%f349, %f262;
	fma.rn.f32 	%f82, %f349, 0fC2800000, %f357;
	mov.b32 	%r58, %f82;
	setp.lt.u32 	%p106, %r58, 1115684864;
	@%p106 bra 	$L__BB1_93;
	setp.lt.u32 	%p107, %r58, -2147483647;
	@%p107 bra 	$L__BB1_91;
	add.f32 	%f266, %f349, 0fBF800000;
	setp.lt.f32 	%p110, %f82, 0fC2800000;
	add.f32 	%f267, %f266, 0fBF800000;
	selp.f32 	%f349, %f267, %f266, %p110;
	bra.uni 	$L__BB1_93;
$L__BB1_91:
	add.f32 	%f349, %f349, 0f3F800000;
	setp.ltu.f32 	%p108, %f82, 0f43000000;
	@%p108 bra 	$L__BB1_93;
	add.f32 	%f263, %f349, 0f3F800000;
	fma.rn.f32 	%f264, 0f42800000, 0fC0400000, %f82;
	setp.ge.f32 	%p109, %f264, 0f00000000;
	add.f32 	%f265, %f263, 0f3F800000;
	selp.f32 	%f349, %f265, %f263, %p109;
$L__BB1_93:
	fma.rn.f32 	%f351, %f349, 0fC2800000, %f357;
	bra.uni 	$L__BB1_97;
$L__BB1_94:
	mov.b32 	%r59, %f357;
	and.b32  	%r136, %r59, 8388607;
	or.b32  	%r161, %r136, 1065353216;
	mov.b32 	%f350, %r161;
	and.b32  	%r137, %r59, -8388608;
	add.s32 	%r162, %r137, -1115684864;
	setp.eq.s32 	%p111, %r162, 0;
	@%p111 bra 	$L__BB1_96;
$L__BB1_95:
	min.u32 	%r138, %r162, 192937984;
	add.s32 	%r139, %r161, %r138;
	mov.b32 	%f268, %r139;
	sub.f32 	%f269, %f268, %f268;
	add.f32 	%f270, %f269, %f268;
	sub.f32 	%f271, %f268, %f270;
	mov.f32 	%f272, 0f3F800000;
	fma.rz.f32 	%f273, %f271, %f272, %f270;
	cvt.rzi.f32.f32 	%f274, %f273;
	sub.f32 	%f350, %f268, %f274;
	sub.s32 	%r162, %r162, %r138;
	mov.b32 	%r161, %f350;
	setp.ne.s32 	%p112, %r162, 0;
	setp.ne.s32 	%p113, %r161, 0;
	and.pred  	%p114, %p112, %p113;
	@%p114 bra 	$L__BB1_95;
$L__BB1_96:
	setp.gt.u32 	%p115, %r59, 2139095039;
	selp.f32 	%f276, 0f7FFFFFFF, 0f4E000000, %p115;
	mul.f32 	%f277, %f350, 0f34000000;
	mul.f32 	%f351, %f276, %f277;
$L__BB1_97:
	abs.f32 	%f278, %f351;
	setp.nan.f32 	%p116, %f278, %f278;
	abs.f32 	%f279, %f351;
	selp.f32 	%f280, %f351, %f279, %p116;
	setp.neu.f32 	%p117, %f280, 0f00000000;
	@%p117 bra 	$L__BB1_99;
	ld.shared.f32 	%f281, [%r17+128];
	ld.shared.f32 	%f282, [%r17];
	add.f32 	%f283, %f281, %f282;
	st.shared.f32 	[%r17], %f283;
$L__BB1_99:
	bar.sync 	0;
	setp.lt.f32 	%p118, %f357, 0f43000000;
	mov.f32 	%f354, %f357;
	@%p118 bra 	$L__BB1_110;
	setp.gtu.f32 	%p119, %f357, 0f4E800000;
	@%p119 bra 	$L__BB1_107;
	mov.f32 	%f284, 0f43000000;
	div.approx.f32 	%f285, %f357, %f284;
	cvt.rzi.f32.f32 	%f352, %f285;
	fma.rn.f32 	%f94, %f352, 0fC3000000, %f357;
	mov.b32 	%r66, %f94;
	setp.lt.u32 	%p120, %r66, 1124073472;
	@%p120 bra 	$L__BB1_106;
	setp.lt.u32 	%p121, %r66, -2147483647;
	@%p121 bra 	$L__BB1_104;
	add.f32 	%f289, %f352, 0fBF800000;
	setp.lt.f32 	%p124, %f94, 0fC3000000;
	add.f32 	%f290, %f289, 0fBF800000;
	selp.f32 	%f352, %f290, %f289, %p124;
	bra.uni 	$L__BB1_106;
$L__BB1_104:
	add.f32 	%f352, %f352, 0f3F800000;
	setp.ltu.f32 	%p122, %f94, 0f43800000;
	@%p122 bra 	$L__BB1_106;
	add.f32 	%f286, %f352, 0f3F800000;
	fma.rn.f32 	%f287, 0f43000000, 0fC0400000, %f94;
	setp.ge.f32 	%p123, %f287, 0f00000000;
	add.f32 	%f288, %f286, 0f3F800000;
	selp.f32 	%f352, %f288, %f286, %p123;
$L__BB1_106:
	fma.rn.f32 	%f354, %f352, 0fC3000000, %f357;
	bra.uni 	$L__BB1_110;
$L__BB1_107:
	mov.b32 	%r67, %f357;
	and.b32  	%r140, %r67, 8388607;
	or.b32  	%r163, %r140, 1065353216;
	mov.b32 	%f353, %r163;
	and.b32  	%r141, %r67, -8388608;
	add.s32 	%r164, %r141, -1124073472;
	setp.eq.s32 	%p125, %r164, 0;
	@%p125 bra 	$L__BB1_109;
$L__BB1_108:
	min.u32 	%r142, %r164, 192937984;
	add.s32 	%r143, %r163, %r142;
	mov.b32 	%f291, %r143;
	sub.f32 	%f292, %f291, %f291;
	add.f32 	%f293, %f292, %f291;
	sub.f32 	%f294, %f291, %f293;
	mov.f32 	%f295, 0f3F800000;
	fma.rz.f32 	%f296, %f294, %f295, %f293;
	cvt.rzi.f32.f32 	%f297, %f296;
	sub.f32 	%f353, %f291, %f297;
	sub.s32 	%r164, %r164, %r142;
	mov.b32 	%r163, %f353;
	setp.ne.s32 	%p126, %r164, 0;
	setp.ne.s32 	%p127, %r163, 0;
	and.pred  	%p128, %p126, %p127;
	@%p128 bra 	$L__BB1_108;
$L__BB1_109:
	setp.gt.u32 	%p129, %r67, 2139095039;
	selp.f32 	%f299, 0f7FFFFFFF, 0f4E800000, %p129;
	mul.f32 	%f300, %f353, 0f34000000;
	mul.f32 	%f354, %f299, %f300;
$L__BB1_110:
	abs.f32 	%f301, %f354;
	setp.nan.f32 	%p130, %f301, %f301;
	abs.f32 	%f302, %f354;
	selp.f32 	%f303, %f354, %f302, %p130;
	setp.neu.f32 	%p131, %f303, 0f00000000;
	@%p131 bra 	$L__BB1_112;
	ld.shared.f32 	%f304, [%r17+256];
	ld.shared.f32 	%f305, [%r17];
	add.f32 	%f306, %f304, %f305;
	st.shared.f32 	[%r17], %f306;
$L__BB1_112:
	bar.sync 	0;
	setp.lt.f32 	%p132, %f357, 0f43800000;
	@%p132 bra 	$L__BB1_123;
	setp.gtu.f32 	%p133, %f357, 0f4F000000;
	@%p133 bra 	$L__BB1_120;
	mov.f32 	%f307, 0f43800000;
	div.approx.f32 	%f308, %f357, %f307;
	cvt.rzi.f32.f32 	%f355, %f308;
	fma.rn.f32 	%f106, %f355, 0fC3800000, %f357;
	mov.b32 	%r74, %f106;
	setp.lt.u32 	%p134, %r74, 1132462080;
	@%p134 bra 	$L__BB1_119;
	setp.lt.u32 	%p135, %r74, -2147483647;
	@%p135 bra 	$L__BB1_117;
	add.f32 	%f312, %f355, 0fBF800000;
	setp.lt.f32 	%p138, %f106, 0fC3800000;
	add.f32 	%f313, %f312, 0fBF800000;
	selp.f32 	%f355, %f313, %f312, %p138;
	bra.uni 	$L__BB1_119;
$L__BB1_117:
	add.f32 	%f355, %f355, 0f3F800000;
	setp.ltu.f32 	%p136, %f106, 0f44000000;
	@%p136 bra 	$L__BB1_119;
	add.f32 	%f309, %f355, 0f3F800000;
	fma.rn.f32 	%f310, 0f43800000, 0fC0400000, %f106;
	setp.ge.f32 	%p137, %f310, 0f00000000;
	add.f32 	%f311, %f309, 0f3F800000;
	selp.f32 	%f355, %f311, %f309, %p137;
$L__BB1_119:
	fma.rn.f32 	%f357, %f355, 0fC3800000, %f357;
	bra.uni 	$L__BB1_123;
$L__BB1_120:
	mov.b32 	%r75, %f357;
	and.b32  	%r144, %r75, 8388607;
	or.b32  	%r165, %r144, 1065353216;
	mov.b32 	%f356, %r165;
	and.b32  	%r145, %r75, -8388608;
	add.s32 	%r166, %r145, -1132462080;
	setp.eq.s32 	%p139, %r166, 0;
	@%p139 bra 	$L__BB1_122;
$L__BB1_121:
	min.u32 	%r146, %r166, 192937984;
	add.s32 	%r147, %r165, %r146;
	mov.b32 	%f314, %r147;
	sub.f32 	%f315, %f314, %f314;
	add.f32 	%f316, %f315, %f314;
	sub.f32 	%f317, %f314, %f316;
	mov.f32 	%f318, 0f3F800000;
	fma.rz.f32 	%f319, %f317, %f318, %f316;
	cvt.rzi.f32.f32 	%f320, %f319;
	sub.f32 	%f356, %f314, %f320;
	sub.s32 	%r166, %r166, %r146;
	mov.b32 	%r165, %f356;
	setp.ne.s32 	%p140, %r166, 0;
	setp.ne.s32 	%p141, %r165, 0;
	and.pred  	%p142, %p140, %p141;
	@%p142 bra 	$L__BB1_121;
$L__BB1_122:
	setp.gt.u32 	%p143, %r75, 2139095039;
	selp.f32 	%f322, 0f7FFFFFFF, 0f4F000000, %p143;
	mul.f32 	%f323, %f356, 0f34000000;
	mul.f32 	%f357, %f322, %f323;
$L__BB1_123:
	abs.f32 	%f324, %f357;
	setp.nan.f32 	%p144, %f324, %f324;
	abs.f32 	%f325, %f357;
	selp.f32 	%f326, %f357, %f325, %p144;
	setp.neu.f32 	%p145, %f326, 0f00000000;
	@%p145 bra 	$L__BB1_125;
	ld.shared.f32 	%f327, [%r17+512];
	ld.shared.f32 	%f328, [%r17];
	add.f32 	%f329, %f327, %f328;
	st.shared.f32 	[%r17], %f329;
	mul.f32 	%f330, %f329, 0f3E800000;
	mov.u32 	%r148, %ctaid.x;
	cvta.to.global.u64 	%rd6, %rd1;
	mul.wide.u32 	%rd7, %r148, 4;
	add.s64 	%rd8, %rd6, %rd7;
	st.global.f32 	[%rd8], %f330;
$L__BB1_125:
	ret;

}
	// .globl	_Z14EntropyFeatureiPiPf
.visible .entry _Z14EntropyFeatureiPiPf(
	.param .u32 _Z14EntropyFeatureiPiPf_param_0,
	.param .u64 .ptr .align 1 _Z14EntropyFeatureiPiPf_param_1,
	.param .u64 .ptr .align 1 _Z14EntropyFeatureiPiPf_param_2
)
{
	.reg .pred 	%p<89>;
	.reg .b32 	%r<96>;
	.reg .b32 	%f<263>;
	.reg .b64 	%rd<9>;
	// demoted variable
	.shared .align 4 .b8 _ZZ14EntropyFeatureiPiPfE10entSubGlCM[1024];
	ld.param.u64 	%rd2, [_Z14EntropyFeatureiPiPf_param_1];
	ld.param.u64 	%rd1, [_Z14EntropyFeatureiPiPf_param_2];
	cvta.to.global.u64 	%rd3, %rd2;
	mov.u32 	%r1, %tid.x;
	mul.wide.u32 	%rd4, %r1, 4;
	add.s64 	%rd5, %rd3, %rd4;
	ld.global.u32 	%r51, [%rd5];
	cvt.rn.f32.s32 	%f74, %r51;
	add.s32 	%r52, %r51, 1;
	cvt.rn.f32.s32 	%f75, %r52;
	setp.lt.s32 	%p1, %r51, 0;
	mul.f32 	%f76, %f75, 0f4B000000;
	selp.f32 	%f77, %f76, %f75, %p1;
	selp.f32 	%f78, 0fC1B80000, 0f00000000, %p1;
	mov.b32 	%r53, %f77;
	add.s32 	%r54, %r53, -1059760811;
	and.b32  	%r55, %r54, -8388608;
	sub.s32 	%r56, %r53, %r55;
	mov.b32 	%f79, %r56;
	cvt.rn.f32.s32 	%f80, %r55;
	fma.rn.f32 	%f81, %f80, 0f34000000, %f78;
	add.f32 	%f82, %f79, 0fBF800000;
	fma.rn.f32 	%f83, %f82, 0fBE055027, 0f3E1039F6;
	fma.rn.f32 	%f84, %f83, %f82, 0fBDF8CDCC;
	fma.rn.f32 	%f85, %f84, %f82, 0f3E0F2955;
	fma.rn.f32 	%f86, %f85, %f82, 0fBE2AD8B9;
	fma.rn.f32 	%f87, %f86, %f82, 0f3E4CED0B;
	fma.rn.f32 	%f88, %f87, %f82, 0fBE7FFF22;
	fma.rn.f32 	%f89, %f88, %f82, 0f3EAAAA78;
	fma.rn.f32 	%f90, %f89, %f82, 0fBF000000;
	mul.f32 	%f91, %f82, %f90;
	fma.rn.f32 	%f92, %f91, %f82, %f82;
	fma.rn.f32 	%f93, %f81, 0f3F317218, %f92;
	setp.gt.u32 	%p2, %r53, 2139095039;
	fma.rn.f32 	%f94, %f77, 0f7F800000, 0f7F800000;
	selp.f32 	%f95, %f94, %f93, %p2;
	setp.eq.f32 	%p3, %f77, 0f00000000;
	selp.f32 	%f96, 0fFF800000, %f95, %p3;
	mul.f32 	%f97, %f96, %f74;
	shl.b32 	%r57, %r1, 2;
	mov.u32 	%r58, _ZZ14EntropyFeatureiPiPfE10entSubGlCM;
	add.s32 	%r2, %r58, %r57;
	st.shared.f32 	[%r2], %f97;
	bar.sync 	0;
	cvt.rn.f32.u32 	%f98, %r1;
	abs.f32 	%f262, %f98;
	setp.lt.f32 	%p4, %f262, 0f40000000;
	mov.f32 	%f247, %f262;
	@%p4 bra 	$L__BB2_11;
	setp.gtu.f32 	%p5, %f262, 0f4B800000;
	@%p5 bra 	$L__BB2_8;
	mov.f32 	%f99, 0f40000000;
	div.approx.f32 	%f100, %f262, %f99;
	cvt.rzi.f32.f32 	%f245, %f100;
	fma.rn.f32 	%f3, %f245, 0fC0000000, %f262;
	mov.b32 	%r3, %f3;
	setp.lt.u32 	%p6, %r3, 1073741824;
	@%p6 bra 	$L__BB2_7;
	setp.lt.u32 	%p7, %r3, -2147483647;
	@%p7 bra 	$L__BB2_5;
	add.f32 	%f104, %f245, 0fBF800000;
	setp.lt.f32 	%p10, %f3, 0fC0000000;
	add.f32 	%f105, %f104, 0fBF800000;
	selp.f32 	%f245, %f105, %f104, %p10;
	bra.uni 	$L__BB2_7;
$L__BB2_5:
	add.f32 	%f245, %f245, 0f3F800000;
	setp.ltu.f32 	%p8, %f3, 0f40800000;
	@%p8 bra 	$L__BB2_7;
	add.f32 	%f101, %f245, 0f3F800000;
	fma.rn.f32 	%f102, 0f40000000, 0fC0400000, %f3;
	setp.ge.f32 	%p9, %f102, 0f00000000;
	add.f32 	%f103, %f101, 0f3F800000;
	selp.f32 	%f245, %f103, %f101, %p9;
$L__BB2_7:
	fma.rn.f32 	%f247, %f245, 0fC0000000, %f262;
	bra.uni 	$L__BB2_11;
$L__BB2_8:
	mov.b32 	%r4, %f262;
	and.b32  	%r59, %r4, 8388607;
	or.b32  	%r84, %r59, 1065353216;
	mov.b32 	%f246, %r84;
	and.b32  	%r60, %r4, -8388608;
	add.s32 	%r85, %r60, -1073741824;
	setp.eq.s32 	%p11, %r85, 0;
	@%p11 bra 	$L__BB2_10;
$L__BB2_9:
	min.u32 	%r61, %r85, 192937984;
	add.s32 	%r62, %r84, %r61;
	mov.b32 	%f106, %r62;
	sub.f32 	%f107, %f106, %f106;
	add.f32 	%f108, %f107, %f106;
	sub.f32 	%f109, %f106, %f108;
	mov.f32 	%f110, 0f3F800000;
	fma.rz.f32 	%f111, %f109, %f110, %f108;
	cvt.rzi.f32.f32 	%f112, %f111;
	sub.f32 	%f246, %f106, %f112;
	sub.s32 	%r85, %r85, %r61;
	mov.b32 	%r84, %f246;
	setp.ne.s32 	%p12, %r85, 0;
	setp.ne.s32 	%p13, %r84, 0;
	and.pred  	%p14, %p12, %p13;
	@%p14 bra 	$L__BB2_9;
$L__BB2_10:
	setp.gt.u32 	%p15, %r4, 2139095039;
	selp.f32 	%f114, 0f7FFFFFFF, 0f4B800000, %p15;
	mul.f32 	%f115, %f246, 0f34000000;
	mul.f32 	%f247, %f114, %f115;
$L__BB2_11:
	abs.f32 	%f116, %f247;
	setp.nan.f32 	%p16, %f116, %f116;
	abs.f32 	%f117, %f247;
	selp.f32 	%f118, %f247, %f117, %p16;
	setp.neu.f32 	%p17, %f118, 0f00000000;
	@%p17 bra 	$L__BB2_13;
	ld.shared.f32 	%f119, [%r2+4];
	ld.shared.f32 	%f120, [%r2];
	add.f32 	%f121, %f119, %f120;
	st.shared.f32 	[%r2], %f121;
$L__BB2_13:
	bar.sync 	0;
	setp.lt.f32 	%p18, %f262, 0f40800000;
	mov.f32 	%f250, %f262;
	@%p18 bra 	$L__BB2_24;
	setp.gtu.f32 	%p19, %f262, 0f4C000000;
	@%p19 bra 	$L__BB2_21;
	mov.f32 	%f122, 0f40800000;
	div.approx.f32 	%f123, %f262, %f122;
	cvt.rzi.f32.f32 	%f248, %f123;
	fma.rn.f32 	%f15, %f248, 0fC0800000, %f262;
	mov.b32 	%r11, %f15;
	setp.lt.u32 	%p20, %r11, 1082130432;
	@%p20 bra 	$L__BB2_20;
	setp.lt.u32 	%p21, %r11, -2147483647;
	@%p21 bra 	$L__BB2_18;
	add.f32 	%f127, %f248, 0fBF800000;
	setp.lt.f32 	%p24, %f15, 0fC0800000;
	add.f32 	%f128, %f127, 0fBF800000;
	selp.f32 	%f248, %f128, %f127, %p24;
	bra.uni 	$L__BB2_20;
$L__BB2_18:
	add.f32 	%f248, %f248, 0f3F800000;
	setp.ltu.f32 	%p22, %f15, 0f41000000;
	@%p22 bra 	$L__BB2_20;
	add.f32 	%f124, %f248, 0f3F800000;
	fma.rn.f32 	%f125, 0f40800000, 0fC0400000, %f15;
	setp.ge.f32 	%p23, %f125, 0f00000000;
	add.f32 	%f126, %f124, 0f3F800000;
	selp.f32 	%f248, %f126, %f124, %p23;
$L__BB2_20:
	fma.rn.f32 	%f250, %f248, 0fC0800000, %f262;
	bra.uni 	$L__BB2_24;
$L__BB2_21:
	mov.b32 	%r12, %f262;
	and.b32  	%r63, %r12, 8388607;
	or.b32  	%r86, %r63, 1065353216;
	mov.b32 	%f249, %r86;
	and.b32  	%r64, %r12, -8388608;
	add.s32 	%r87, %r64, -1082130432;
	setp.eq.s32 	%p25, %r87, 0;
	@%p25 bra 	$L__BB2_23;
$L__BB2_22:
	min.u32 	%r65, %r87, 192937984;
	add.s32 	%r66, %r86, %r65;
	mov.b32 	%f129, %r66;
	sub.f32 	%f130, %f129, %f129;
	add.f32 	%f131, %f130, %f129;
	sub.f32 	%f132, %f129, %f131;
	mov.f32 	%f133, 0f3F800000;
	fma.rz.f32 	%f134, %f132, %f133, %f131;
	cvt.rzi.f32.f32 	%f135, %f134;
	sub.f32 	%f249, %f129, %f135;
	sub.s32 	%r87, %r87, %r65;
	mov.b32 	%r86, %f249;
	setp.ne.s32 	%p26, %r87, 0;
	setp.ne.s32 	%p27, %r86, 0;
	and.pred  	%p28, %p26, %p27;
	@%p28 bra 	$L__BB2_22;
$L__BB2_23:
	setp.gt.u32 	%p29, %r12, 2139095039;
	selp.f32 	%f137, 0f7FFFFFFF, 0f4C000000, %p29;
	mul.f32 	%f138, %f249, 0f34000000;
	mul.f32 	%f250, %f137, %f138;
$L__BB2_24:
	abs.f32 	%f139, %f250;
	setp.nan.f32 	%p30, %f139, %f139;
	abs.f32 	%f140, %f250;
	selp.f32 	%f141, %f250, %f140, %p30;
	setp.neu.f32 	%p31, %f141, 0f00000000;
	@%p31 bra 	$L__BB2_26;
	ld.shared.f32 	%f142, [%r2+8];
	ld.shared.f32 	%f143, [%r2];
	add.f32 	%f144, %f142, %f143;
	st.shared.f32 	[%r2], %f144;
$L__BB2_26:
	bar.sync 	0;
	setp.lt.f32 	%p32, %f262, 0f41000000;
	mov.f32 	%f253, %f262;
	@%p32 bra 	$L__BB2_37;
	setp.gtu.f32 	%p33, %f262, 0f4C800000;
	@%p33 bra 	$L__BB2_34;
	mov.f32 	%f145, 0f41000000;
	div.approx.f32 	%f146, %f262, %f145;
	cvt.rzi.f32.f32 	%f251, %f146;
	fma.rn.f32 	%f27, %f251, 0fC1000000, %f262;
	mov.b32 	%r19, %f27;
	setp.lt.u32 	%p34, %r19, 1090519040;
	@%p34 bra 	$L__BB2_33;
	setp.lt.u32 	%p35, %r19, -2147483647;
	@%p35 bra 	$L__BB2_31;
	add.f32 	%f150, %f251, 0fBF800000;
	setp.lt.f32 	%p38, %f27, 0fC1000000;
	add.f32 	%f151, %f150, 0fBF800000;
	selp.f32 	%f251, %f151, %f150, %p38;
	bra.uni 	$L__BB2_33;
$L__BB2_31:
	add.f32 	%f251, %f251, 0f3F800000;
	setp.ltu.f32 	%p36, %f27, 0f41800000;
	@%p36 bra 	$L__BB2_33;
	add.f32 	%f147, %f251, 0f3F800000;
	fma.rn.f32 	%f148, 0f41000000, 0fC0400000, %f27;
	setp.ge.f32 	%p37, %f148, 0f00000000;
	add.f32 	%f149, %f147, 0f3F800000;
	selp.f32 	%f251, %f149, %f147, %p37;
$L__BB2_33:
	fma.rn.f32 	%f253, %f251, 0fC1000000, %f262;
	bra.uni 	$L__BB2_37;
$L__BB2_34:
	mov.b32 	%r20, %f262;
	and.b32  	%r67, %r20, 8388607;
	or.b32  	%r88, %r67, 1065353216;
	mov.b32 	%f252, %r88;
	and.b32  	%r68, %r20, -8388608;
	add.s32 	%r89, %r68, -1090519040;
	setp.eq.s32 	%p39, %r89, 0;
	@%p39 bra 	$L__BB2_36;
$L__BB2_35:
	min.u32 	%r69, %r89, 192937984;
	add.s32 	%r70, %r88, %r69;
	mov.b32 	%f152, %r70;
	sub.f32 	%f153, %f152, %f152;
	add.f32 	%f154, %f153, %f152;
	sub.f32 	%f155, %f152, %f154;
	mov.f32 	%f156, 0f3F800000;
	fma.rz.f32 	%f157, %f155, %f156, %f154;
	cvt.rzi.f32.f32 	%f158, %f157;
	sub.f32 	%f252, %f152, %f158;
	sub.s32 	%r89, %r89, %r69;
	mov.b32 	%r88, %f252;
	setp.ne.s32 	%p40, %r89, 0;
	setp.ne.s32 	%p41, %r88, 0;
	and.pred  	%p42, %p40, %p41;
	@%p42 bra 	$L__BB2_35;
$L__BB2_36:
	setp.gt.u32 	%p43, %r20, 2139095039;
	selp.f32 	%f160, 0f7FFFFFFF, 0f4C800000, %p43;
	mul.f32 	%f161, %f252, 0f34000000;
	mul.f32 	%f253, %f160, %f161;
$L__BB2_37:
	abs.f32 	%f162, %f253;
	setp.nan.f32 	%p44, %f162, %f162;
	abs.f32 	%f163, %f253;
	selp.f32 	%f164, %f253, %f163, %p44;
	setp.neu.f32 	%p45, %f164, 0f00000000;
	@%p45 bra 	$L__BB2_39;
	ld.shared.f32 	%f165, [%r2+16];
	ld.shared.f32 	%f166, [%r2];
	add.f32 	%f167, %f165, %f166;
	st.shared.f32 	[%r2], %f167;
$L__BB2_39:
	bar.sync 	0;
	setp.lt.f32 	%p46, %f262, 0f41800000;
	mov.f32 	%f256, %f262;
	@%p46 bra 	$L__BB2_50;
	setp.gtu.f32 	%p47, %f262, 0f4D000000;
	@%p47 bra 	$L__BB2_47;
	mov.f32 	%f168, 0f41800000;
	div.approx.f32 	%f169, %f262, %f168;
	cvt.rzi.f32.f32 	%f254, %f169;
	fma.rn.f32 	%f39, %f254, 0fC1800000, %f262;
	mov.b32 	%r27, %f39;
	setp.lt.u32 	%p48, %r27, 1098907648;
	@%p48 bra 	$L__BB2_46;
	setp.lt.u32 	%p49, %r27, -2147483647;
	@%p49 bra 	$L__BB2_44;
	add.f32 	%f173, %f254, 0fBF800000;
	setp.lt.f32 	%p52, %f39, 0fC1800000;
	add.f32 	%f174, %f173, 0fBF800000;
	selp.f32 	%f254, %f174, %f173, %p52;
	bra.uni 	$L__BB2_46;
$L__BB2_44:
	add.f32 	%f254, %f254, 0f3F800000;
	setp.ltu.f32 	%p50, %f39, 0f42000000;
	@%p50 bra 	$L__BB2_46;
	add.f32 	%f170, %f254, 0f3F800000;
	fma.rn.f32 	%f171, 0f41800000, 0fC0400000, %f39;
	setp.ge.f32 	%p51, %f171, 0f00000000;
	add.f32 	%f172, %f170, 0f3F800000;
	selp.f32 	%f254, %f172, %f170, %p51;
$L__BB2_46:
	fma.rn.f32 	%f256, %f254, 0fC1800000, %f262;
	bra.uni 	$L__BB2_50;
$L__BB2_47:
	mov.b32 	%r28, %f262;
	and.b32  	%r71, %r28, 8388607;
	or.b32  	%r90, %r71, 1065353216;
	mov.b32 	%f255, %r90;
	and.b32  	%r72, %r28, -8388608;
	add.s32 	%r91, %r72, -1098907648;
	setp.eq.s32 	%p53, %r91, 0;
	@%p53 bra 	$L__BB2_49;
$L__BB2_48:
	min.u32 	%r73, %r91, 192937984;
	add.s32 	%r74, %r90, %r73;
	mov.b32 	%f175, %r74;
	sub.f32 	%f176, %f175, %f175;
	add.f32 	%f177, %f176, %f175;
	sub.f32 	%f178, %f175, %f177;
	mov.f32 	%f179, 0f3F800000;
	fma.rz.f32 	%f180, %f178, %f179, %f177;
	cvt.rzi.f32.f32 	%f181, %f180;
	sub.f32 	%f255, %f175, %f181;
	sub.s32 	%r91, %r91, %r73;
	mov.b32 	%r90, %f255;
	setp.ne.s32 	%p54, %r91, 0;
	setp.ne.s32 	%p55, %r90, 0;
	and.pred  	%p56, %p54, %p55;
	@%p56 bra 	$L__BB2_48;
$L__BB2_49:
	setp.gt.u32 	%p57, %r28, 2139095039;
	selp.f32 	%f183, 0f7FFFFFFF, 0f4D000000, %p57;
	mul.f32 	%f184, %f255, 0f34000000;
	mul.f32 	%f256, %f183, %f184;
$L__BB2_50:
	abs.f32 	%f185, %f256;
	setp.nan.f32 	%p58, %f185, %f185;
	abs.f32 	%f186, %f256;
	selp.f32 	%f187, %f256, %f186, %p58;
	setp.neu.f32 	%p59, %f187, 0f00000000;
	@%p59 bra 	$L__BB2_52;
	ld.shared.f32 	%f188, [%r2+32];
	ld.shared.f32 	%f189, [%r2];
	add.f32 	%f190, %f188, %f189;
	st.shared.f32 	[%r2], %f190;
$L__BB2_52:
	bar.sync 	0;
	setp.lt.f32 	%p60, %f262, 0f42000000;
	mov.f32 	%f259, %f262;
	@%p60 bra 	$L__BB2_63;
	setp.gtu.f32 	%p61, %f262, 0f4D800000;
	@%p61 bra 	$L__BB2_60;
	mov.f32 	%f191, 0f42000000;
	div.approx.f32 	%f192, %f262, %f191;
	cvt.rzi.f32.f32 	%f257, %f192;
	fma.rn.f32 	%f51, %f257, 0fC2000000, %f262;
	mov.b32 	%r35, %f51;
	setp.lt.u32 	%p62, %r35, 1107296256;
	@%p62 bra 	$L__BB2_59;
	setp.lt.u32 	%p63, %r35, -2147483647;
	@%p63 bra 	$L__BB2_57;
	add.f32 	%f196, %f257, 0fBF800000;
	setp.lt.f32 	%p66, %f51, 0fC2000000;
	add.f32 	%f197, %f196, 0fBF800000;
	selp.f32 	%f257, %f197, %f196, %p66;
	bra.uni 	$L__BB2_59;
$L__BB2_57:
	add.f32 	%f257, %f257, 0f3F800000;
	setp.ltu.f32 	%p64, %f51, 0f42800000;
	@%p64 bra 	$L__BB2_59;
	add.f32 	%f193, %f257, 0f3F800000;
	fma.rn.f32 	%f194, 0f42000000, 0fC0400000, %f51;
	setp.ge.f32 	%p65, %f194, 0f00000000;
	add.f32 	%f195, %f193, 0f3F800000;
	selp.f32 	%f257, %f195, %f193, %p65;
$L__BB2_59:
	fma.rn.f32 	%f259, %f257, 0fC2000000, %f262;
	bra.uni 	$L__BB2_63;
$L__BB2_60:
	mov.b32 	%r36, %f262;
	and.b32  	%r75, %r36, 8388607;
	or.b32  	%r92, %r75, 1065353216;
	mov.b32 	%f258, %r92;
	and.b32  	%r76, %r36, -8388608;
	add.s32 	%r93, %r76, -1107296256;
	setp.eq.s32 	%p67, %r93, 0;
	@%p67 bra 	$L__BB2_62;
$L__BB2_61:
	min.u32 	%r77, %r93, 192937984;
	add.s32 	%r78, %r92, %r77;
	mov.b32 	%f198, %r78;
	sub.f32 	%f199, %f198, %f198;
	add.f32 	%f200, %f199, %f198;
	sub.f32 	%f201, %f198, %f200;
	mov.f32 	%f202, 0f3F800000;
	fma.rz.f32 	%f203, %f201, %f202, %f200;
	cvt.rzi.f32.f32 	%f204, %f203;
	sub.f32 	%f258, %f198, %f204;
	sub.s32 	%r93, %r93, %r77;
	mov.b32 	%r92, %f258;
	setp.ne.s32 	%p68, %r93, 0;
	setp.ne.s32 	%p69, %r92, 0;
	and.pred  	%p70, %p68, %p69;
	@%p70 bra 	$L__BB2_61;
$L__BB2_62:
	setp.gt.u32 	%p71, %r36, 2139095039;
	selp.f32 	%f206, 0f7FFFFFFF, 0f4D800000, %p71;
	mul.f32 	%f207, %f258, 0f34000000;
	mul.f32 	%f259, %f206, %f207;
$L__BB2_63:
	abs.f32 	%f208, %f259;
	setp.nan.f32 	%p72, %f208, %f208;
	abs.f32 	%f209, %f259;
	selp.f32 	%f210, %f259, %f209, %p72;
	setp.neu.f32 	%p73, %f210, 0f00000000;
	@%p73 bra 	$L__BB2_65;
	ld.shared.f32 	%f211, [%r2+64];
	ld.shared.f32 	%f212, [%r2];
	add.f32 	%f213, %f211, %f212;
	st.shared.f32 	[%r2], %f213;
$L__BB2_65:
	bar.sync 	0;
	setp.lt.f32 	%p74, %f262, 0f42800000;
	@%p74 bra 	$L__BB2_76;
	setp.gtu.f32 	%p75, %f262, 0f4E000000;
	@%p75 bra 	$L__BB2_73;
	mov.f32 	%f214, 0f42800000;
	div.approx.f32 	%f215, %f262, %f214;
	cvt.rzi.f32.f32 	%f260, %f215;
	fma.rn.f32 	%f63, %f260, 0fC2800000, %f262;
	mov.b32 	%r43, %f63;
	setp.lt.u32 	%p76, %r43, 1115684864;
	@%p76 bra 	$L__BB2_72;
	setp.lt.u32 	%p77, %r43, -2147483647;
	@%p77 bra 	$L__BB2_70;
	add.f32 	%f219, %f260, 0fBF800000;
	setp.lt.f32 	%p80, %f63, 0fC2800000;
	add.f32 	%f220, %f219, 0fBF800000;
	selp.f32 	%f260, %f220, %f219, %p80;
	bra.uni 	$L__BB2_72;
$L__BB2_70:
	add.f32 	%f260, %f260, 0f3F800000;
	setp.ltu.f32 	%p78, %f63, 0f43000000;
	@%p78 bra 	$L__BB2_72;
	add.f32 	%f216, %f260, 0f3F800000;
	fma.rn.f32 	%f217, 0f42800000, 0fC0400000, %f63;
	setp.ge.f32 	%p79, %f217, 0f00000000;
	add.f32 	%f218, %f216, 0f3F800000;
	selp.f32 	%f260, %f218, %f216, %p79;
$L__BB2_72:
	fma.rn.f32 	%f262, %f260, 0fC2800000, %f262;
	bra.uni 	$L__BB2_76;
$L__BB2_73:
	mov.b32 	%r44, %f262;
	and.b32  	%r79, %r44, 8388607;
	or.b32  	%r94, %r79, 1065353216;
	mov.b32 	%f261, %r94;
	and.b32  	%r80, %r44, -8388608;
	add.s32 	%r95, %r80, -1115684864;
	setp.eq.s32 	%p81, %r95, 0;
	@%p81 bra 	$L__BB2_75;
$L__BB2_74:
	min.u32 	%r81, %r95, 192937984;
	add.s32 	%r82, %r94, %r81;
	mov.b32 	%f221, %r82;
	sub.f32 	%f222, %f221, %f221;
	add.f32 	%f223, %f222, %f221;
	sub.f32 	%f224, %f221, %f223;
	mov.f32 	%f225, 0f3F800000;
	fma.rz.f32 	%f226, %f224, %f225, %f223;
	cvt.rzi.f32.f32 	%f227, %f226;
	sub.f32 	%f261, %f221, %f227;
	sub.s32 	%r95, %r95, %r81;
	mov.b32 	%r94, %f261;
	setp.ne.s32 	%p82, %r95, 0;
	setp.ne.s32 	%p83, %r94, 0;
	and.pred  	%p84, %p82, %p83;
	@%p84 bra 	$L__BB2_74;
$L__BB2_75:
	setp.gt.u32 	%p85, %r44, 2139095039;
	selp.f32 	%f229, 0f7FFFFFFF, 0f4E000000, %p85;
	mul.f32 	%f230, %f261, 0f34000000;
	mul.f32 	%f262, %f229, %f230;
$L__BB2_76:
	abs.f32 	%f231, %f262;
	setp.nan.f32 	%p86, %f231, %f231;
	abs.f32 	%f232, %f262;
	selp.f32 	%f233, %f262, %f232, %p86;
	setp.neu.f32 	%p87, %f233, 0f00000000;
	@%p87 bra 	$L__BB2_78;
	ld.shared.f32 	%f234, [%r2+128];
	ld.shared.f32 	%f235, [%r2];
	add.f32 	%f236, %f234, %f235;
	st.shared.f32 	[%r2], %f236;
$L__BB2_78:
	bar.sync 	0;
	setp.ne.s32 	%p88, %r1, 2;
	@%p88 bra 	$L__BB2_80;
	ld.shared.f32 	%f237, [_ZZ14EntropyFeatureiPiPfE10entSubGlCM];
	ld.shared.f32 	%f238, [_ZZ14EntropyFeatureiPiPfE10entSubGlCM+256];
	add.f32 	%f239, %f237, %f238;
	ld.shared.f32 	%f240, [_ZZ14EntropyFeatureiPiPfE10entSubGlCM+512];
	add.f32 	%f241, %f239, %f240;
	ld.shared.f32 	%f242, [_ZZ14EntropyFeatureiPiPfE10entSubGlCM+768];
	add.f32 	%f243, %f241, %f242;
	mul.f32 	%f244, %f243, 0f3E800000;
	mov.u32 	%r83, %ctaid.x;
	cvta.to.global.u64 	%rd6, %rd1;
	mul.wide.u32 	%rd7, %r83, 4;
	add.s64 	%rd8, %rd6, %rd7;
	st.global.f32 	[%rd8], %f244;
$L__BB2_80:
	ret;

}
	// .globl	_Z18HomogeneityFeatureiPiPf
.visible .entry _Z18HomogeneityFeatureiPiPf(
	.param .u32 _Z18HomogeneityFeatureiPiPf_param_0,
	.param .u64 .ptr .align 1 _Z18HomogeneityFeatureiPiPf_param_1,
	.param .u64 .ptr .align 1 _Z18HomogeneityFeatureiPiPf_param_2
)
{
	.reg .pred 	%p<113>;
	.reg .b32 	%r<133>;
	.reg .b32 	%f<288>;
	.reg .b64 	%rd<9>;
	.reg .b64 	%fd<23>;
	// demoted variable
	.shared .align 4 .b8 _ZZ18HomogeneityFeatureiPiPfE10homSubGlCM[1024];
	ld.param.u32 	%r65, [_Z18HomogeneityFeatureiPiPf_param_0];
	ld.param.u64 	%rd2, [_Z18HomogeneityFeatureiPiPf_param_1];
	ld.param.u64 	%rd1, [_Z18HomogeneityFeatureiPiPf_param_2];
	cvta.to.global.u64 	%rd3, %rd2;
	mov.u32 	%r1, %tid.x;
	mul.wide.u32 	%rd4, %r1, 4;
	add.s64 	%rd5, %rd3, %rd4;
	ld.global.u32 	%r2, [%rd5];
	cvt.rn.f32.u32 	%f92, %r1;
	cvt.rn.f32.s32 	%f93, %r65;
	abs.f32 	%f1, %f93;
	abs.f32 	%f287, %f92;
	setp.lt.f32 	%p1, %f287, %f1;
	mov.f32 	%f269, %f287;
	@%p1 bra 	$L__BB3_12;
	mul.f32 	%f3, %f1, 0f4B000000;
	setp.gtu.f32 	%p2, %f287, %f3;
	@%p2 bra 	$L__BB3_8;
	div.approx.f32 	%f94, %f287, %f1;
	cvt.rzi.f32.f32 	%f267, %f94;
	neg.f32 	%f5, %f1;
	fma.rn.f32 	%f6, %f5, %f267, %f287;
	mov.b32 	%r3, %f6;
	mov.b32 	%r66, %f1;
	setp.lt.u32 	%p3, %r3, %r66;
	@%p3 bra 	$L__BB3_7;
	setp.lt.u32 	%p4, %r3, -2147483647;
	@%p4 bra 	$L__BB3_5;
	add.f32 	%f99, %f267, 0fBF800000;
	setp.lt.f32 	%p7, %f6, %f5;
	add.f32 	%f100, %f99, 0fBF800000;
	selp.f32 	%f267, %f100, %f99, %p7;
	bra.uni 	$L__BB3_7;
$L__BB3_5:
	add.f32 	%f267, %f267, 0f3F800000;
	add.f32 	%f95, %f1, %f1;
	setp.ltu.f32 	%p5, %f6, %f95;
	@%p5 bra 	$L__BB3_7;
	add.f32 	%f96, %f267, 0f3F800000;
	fma.rn.f32 	%f97, %f1, 0fC0400000, %f6;
	setp.ge.f32 	%p6, %f97, 0f00000000;
	add.f32 	%f98, %f96, 0f3F800000;
	selp.f32 	%f267, %f98, %f96, %p6;
$L__BB3_7:
	fma.rn.f32 	%f269, %f5, %f267, %f287;
	bra.uni 	$L__BB3_12;
$L__BB3_8:
	mov.b32 	%r4, %f287;
	mov.b32 	%r67, %f3;
	and.b32  	%r5, %r67, -8388608;
	and.b32  	%r68, %r4, 8388607;
	or.b32  	%r119, %r68, 1065353216;
	and.b32  	%r69, %r67, 8388607;
	or.b32  	%r7, %r69, 1065353216;
	mov.b32 	%f268, %r119;
	sub.s32 	%r70, %r4, %r5;
	add.s32 	%r71, %r70, 192937984;
	and.b32  	%r120, %r71, -8388608;
	setp.eq.s32 	%p8, %r120, 0;
	@%p8 bra 	$L__BB3_11;
	mov.b32 	%f101, %r7;
	rcp.approx.ftz.f32 	%f13, %f101;
	neg.f32 	%f14, %f101;
$L__BB3_10:
	min.u32 	%r72, %r120, 192937984;
	add.s32 	%r73, %r119, %r72;
	mov.b32 	%f102, %r73;
	mul.f32 	%f103, %f13, %f102;
	fma.rn.f32 	%f104, %f14, %f103, %f102;
	fma.rn.f32 	%f105, %f104, %f13, %f103;
	fma.rn.f32 	%f106, %f14, %f105, %f102;
	fma.rz.f32 	%f107, %f106, %f13, %f105;
	cvt.rzi.f32.f32 	%f108, %f107;
	fma.rn.f32 	%f268, %f14, %f108, %f102;
	sub.s32 	%r120, %r120, %r72;
	mov.b32 	%r119, %f268;
	setp.ne.s32 	%p9, %r120, 0;
	setp.ne.s32 	%p10, %r119, 0;
	and.pred  	%p11, %p9, %p10;
	@%p11 bra 	$L__BB3_10;
$L__BB3_11:
	mov.b32 	%f110, %r5;
	setp.leu.f32 	%p12, %f1, 0f00000000;
	setp.gt.u32 	%p13, %r4, 2139095039;
	selp.f32 	%f111, 0f7FFFFFFF, %f110, %p12;
	selp.f32 	%f112, 0f7FFFFFFF, %f111, %p13;
	mul.f32 	%f113, %f268, 0f34000000;
	mul.f32 	%f269, %f112, %f113;
$L__BB3_12:
	abs.f32 	%f114, %f269;
	setp.nan.f32 	%p14, %f114, %f114;
	abs.f32 	%f115, %f269;
	selp.f32 	%f116, %f269, %f115, %p14;
	mul.lo.s32 	%r74, %r65, %r65;
	div.u32 	%r75, %r1, %r74;
	cvt.rn.f32.u32 	%f117, %r75;
	div.s32 	%r76, %r1, %r65;
	cvt.rn.f32.s32 	%f118, %r76;
	sub.f32 	%f119, %f118, %f117;
	sub.f32 	%f19, %f119, %f116;
	cvt.f64.f32 	%fd1, %f19;
	{
	.reg .b32 %temp; 
	mov.b64 	{%temp, %r13}, %fd1;
	}
	mov.f64 	%fd9, 0d4000000000000000;
	{
	.reg .b32 %temp; 
	mov.b64 	{%temp, %r77}, %fd9;
	}
	and.b32  	%r15, %r77, 2146435072;
	setp.eq.s32 	%p15, %r15, 1062207488;
	abs.f64 	%fd2, %fd1;
	{ // callseq 3, 0
	.param .b64 param0;
	st.param.f64 	[param0], %fd2;
	.param .b64 param1;
	st.param.f64 	[param1], 0d4000000000000000;
	.param .b64 retval0;
	call.uni (retval0), 
	__internal_accurate_pow, 
	(
	param0, 
	param1
	);
	ld.param.f64 	%fd10, [retval0];
	} // callseq 3
	setp.lt.s32 	%p16, %r13, 0;
	neg.f64 	%fd12, %fd10;
	selp.f64 	%fd13, %fd12, %fd10, %p15;
	selp.f64 	%fd22, %fd13, %fd10, %p16;
	setp.neu.f32 	%p17, %f19, 0f00000000;
	@%p17 bra 	$L__BB3_14;
	setp.eq.s32 	%p18, %r15, 1062207488;
	selp.b32 	%r78, %r13, 0, %p18;
	setp.lt.s32 	%p19, %r77, 0;
	or.b32  	%r79, %r78, 2146435072;
	selp.b32 	%r80, %r79, %r78, %p19;
	mov.b32 	%r81, 0;
	mov.b64 	%fd22, {%r81, %r80};
$L__BB3_14:
	add.f64 	%fd14, %fd1, 0d4000000000000000;
	{
	.reg .b32 %temp; 
	mov.b64 	{%temp, %r82}, %fd14;
	}
	and.b32  	%r83, %r82, 2146435072;
	setp.ne.s32 	%p20, %r83, 2146435072;
	@%p20 bra 	$L__BB3_19;
	setp.num.f32 	%p21, %f19, %f19;
	@%p21 bra 	$L__BB3_17;
	mov.f64 	%fd15, 0d4000000000000000;
	add.rn.f64 	%fd22, %fd1, %fd15;
	bra.uni 	$L__BB3_19;
$L__BB3_17:
	setp.neu.f64 	%p22, %fd2, 0d7FF0000000000000;
	@%p22 bra 	$L__BB3_19;
	setp.lt.s32 	%p23, %r13, 0;
	setp.eq.s32 	%p24, %r15, 1062207488;
	setp.lt.s32 	%p25, %r77, 0;
	selp.b32 	%r85, 0, 2146435072, %p25;
	and.b32  	%r86, %r77, 2147483647;
	setp.ne.s32 	%p26, %r86, 1071644672;
	or.b32  	%r87, %r85, -2147483648;
	selp.b32 	%r88, %r87, %r85, %p26;
	selp.b32 	%r89, %r88, %r85, %p24;
	selp.b32 	%r90, %r89, %r85, %p23;
	mov.b32 	%r91, 0;
	mov.b64 	%fd22, {%r91, %r90};
$L__BB3_19:
	setp.eq.f32 	%p27, %f19, 0f3F800000;
	add.f64 	%fd16, %fd22, 0d3FF0000000000000;
	rcp.rn.f64 	%fd17, %fd16;
	selp.f64 	%fd18, 0d3FE0000000000000, %fd17, %p27;
	cvt.rn.f64.s32 	%fd19, %r2;
	mul.f64 	%fd20, %fd18, %fd19;
	cvt.rn.f32.f64 	%f120, %fd20;
	shl.b32 	%r92, %r1, 2;
	mov.u32 	%r93, _ZZ18HomogeneityFeatureiPiPfE10homSubGlCM;
	add.s32 	%r16, %r93, %r92;
	st.shared.f32 	[%r16], %f120;
	bar.sync 	0;
	setp.lt.f32 	%p28, %f287, 0f40000000;
	mov.f32 	%f272, %f287;
	@%p28 bra 	$L__BB3_30;
	setp.gtu.f32 	%p29, %f287, 0f4B800000;
	@%p29 bra 	$L__BB3_27;
	mov.f32 	%f121, 0f40000000;
	div.approx.f32 	%f122, %f287, %f121;
	cvt.rzi.f32.f32 	%f270, %f122;
	fma.rn.f32 	%f21, %f270, 0fC0000000, %f287;
	mov.b32 	%r17, %f21;
	setp.lt.u32 	%p30, %r17, 1073741824;
	@%p30 bra 	$L__BB3_26;
	setp.lt.u32 	%p31, %r17, -2147483647;
	@%p31 bra 	$L__BB3_24;
	add.f32 	%f126, %f270, 0fBF800000;
	setp.lt.f32 	%p34, %f21, 0fC0000000;
	add.f32 	%f127, %f126, 0fBF800000;
	selp.f32 	%f270, %f127, %f126, %p34;
	bra.uni 	$L__BB3_26;
$L__BB3_24:
	add.f32 	%f270, %f270, 0f3F800000;
	setp.ltu.f32 	%p32, %f21, 0f40800000;
	@%p32 bra 	$L__BB3_26;
	add.f32 	%f123, %f270, 0f3F800000;
	fma.rn.f32 	%f124, 0f40000000, 0fC0400000, %f21;
	setp.ge.f32 	%p33, %f124, 0f00000000;
	add.f32 	%f125, %f123, 0f3F800000;
	selp.f32 	%f270, %f125, %f123, %p33;
$L__BB3_26:
	fma.rn.f32 	%f272, %f270, 0fC0000000, %f287;
	bra.uni 	$L__BB3_30;
$L__BB3_27:
	mov.b32 	%r18, %f287;
	and.b32  	%r94, %r18, 8388607;
	or.b32  	%r121, %r94, 1065353216;
	mov.b32 	%f271, %r121;
	and.b32  	%r95, %r18, -8388608;
	add.s32 	%r122, %r95, -1073741824;
	setp.eq.s32 	%p35, %r122, 0;
	@%p35 bra 	$L__BB3_29;
$L__BB3_28:
	min.u32 	%r96, %r122, 192937984;
	add.s32 	%r97, %r121, %r96;
	mov.b32 	%f128, %r97;
	sub.f32 	%f129, %f128, %f128;
	add.f32 	%f130, %f129, %f128;
	sub.f32 	%f131, %f128, %f130;
	mov.f32 	%f132, 0f3F800000;
	fma.rz.f32 	%f133, %f131, %f132, %f130;
	cvt.rzi.f32.f32 	%f134, %f133;
	sub.f32 	%f271, %f128, %f134;
	sub.s32 	%r122, %r122, %r96;
	mov.b32 	%r121, %f271;
	setp.ne.s32 	%p36, %r122, 0;
	setp.ne.s32 	%p37, %r121, 0;
	and.pred  	%p38, %p36, %p37;
	@%p38 bra 	$L__BB3_28;
$L__BB3_29:
	setp.gt.u32 	%p39, %r18, 2139095039;
	selp.f32 	%f136, 0f7FFFFFFF, 0f4B800000, %p39;
	mul.f32 	%f137, %f271, 0f34000000;
	mul.f32 	%f272, %f136, %f137;
$L__BB3_30:
	abs.f32 	%f138, %f272;
	setp.nan.f32 	%p40, %f138, %f138;
	abs.f32 	%f139, %f272;
	selp.f32 	%f140, %f272, %f139, %p40;
	setp.neu.f32 	%p41, %f140, 0f00000000;
	@%p41 bra 	$L__BB3_32;
	ld.shared.f32 	%f141, [%r16+4];
	ld.shared.f32 	%f142, [%r16];
	add.f32 	%f143, %f141, %f142;
	st.shared.f32 	[%r16], %f143;
$L__BB3_32:
	bar.sync 	0;
	setp.lt.f32 	%p42, %f287, 0f40800000;
	mov.f32 	%f275, %f287;
	@%p42 bra 	$L__BB3_43;
	setp.gtu.f32 	%p43, %f287, 0f4C000000;
	@%p43 bra 	$L__BB3_40;
	mov.f32 	%f144, 0f40800000;
	div.approx.f32 	%f145, %f287, %f144;
	cvt.rzi.f32.f32 	%f273, %f145;
	fma.rn.f32 	%f33, %f273, 0fC0800000, %f287;
	mov.b32 	%r25, %f33;
	setp.lt.u32 	%p44, %r25, 1082130432;
	@%p44 bra 	$L__BB3_39;
	setp.lt.u32 	%p45, %r25, -2147483647;
	@%p45 bra 	$L__BB3_37;
	add.f32 	%f149, %f273, 0fBF800000;
	setp.lt.f32 	%p48, %f33, 0fC0800000;
	add.f32 	%f150, %f149, 0fBF800000;
	selp.f32 	%f273, %f150, %f149, %p48;
	bra.uni 	$L__BB3_39;
$L__BB3_37:
	add.f32 	%f273, %f273, 0f3F800000;
	setp.ltu.f32 	%p46, %f33, 0f41000000;
	@%p46 bra 	$L__BB3_39;
	add.f32 	%f146, %f273, 0f3F800000;
	fma.rn.f32 	%f147, 0f40800000, 0fC0400000, %f33;
	setp.ge.f32 	%p47, %f147, 0f00000000;
	add.f32 	%f148, %f146, 0f3F800000;
	selp.f32 	%f273, %f148, %f146, %p47;
$L__BB3_39:
	fma.rn.f32 	%f275, %f273, 0fC0800000, %f287;
	bra.uni 	$L__BB3_43;
$L__BB3_40:
	mov.b32 	%r26, %f287;
	and.b32  	%r98, %r26, 8388607;
	or.b32  	%r123, %r98, 1065353216;
	mov.b32 	%f274, %r123;
	and.b32  	%r99, %r26, -8388608;
	add.s32 	%r124, %r99, -1082130432;
	setp.eq.s32 	%p49, %r124, 0;
	@%p49 bra 	$L__BB3_42;
$L__BB3_41:
	min.u32 	%r100, %r124, 192937984;
	add.s32 	%r101, %r123, %r100;
	mov.b32 	%f151, %r101;
	sub.f32 	%f152, %f151, %f151;
	add.f32 	%f153, %f152, %f151;
	sub.f32 	%f154, %f151, %f153;
	mov.f32 	%f155, 0f3F800000;
	fma.rz.f32 	%f156, %f154, %f155, %f153;
	cvt.rzi.f32.f32 	%f157, %f156;
	sub.f32 	%f274, %f151, %f157;
	sub.s32 	%r124, %r124, %r100;
	mov.b32 	%r123, %f274;
	setp.ne.s32 	%p50, %r124, 0;
	setp.ne.s32 	%p51, %r123, 0;
	and.pred  	%p52, %p50, %p51;
	@%p52 bra 	$L__BB3_41;
$L__BB3_42:
	setp.gt.u32 	%p53, %r26, 2139095039;
	selp.f32 	%f159, 0f7FFFFFFF, 0f4C000000, %p53;
	mul.f32 	%f160, %f274, 0f34000000;
	mul.f32 	%f275, %f159, %f160;
$L__BB3_43:
	abs.f32 	%f161, %f275;
	setp.nan.f32 	%p54, %f161, %f161;
	abs.f32 	%f162, %f275;
	selp.f32 	%f163, %f275, %f162, %p54;
	setp.neu.f32 	%p55, %f163, 0f00000000;
	@%p55 bra 	$L__BB3_45;
	ld.shared.f32 	%f164, [%r16+8];
	ld.shared.f32 	%f165, [%r16];
	add.f32 	%f166, %f164, %f165;
	st.shared.f32 	[%r16], %f166;
$L__BB3_45:
	bar.sync 	0;
	setp.lt.f32 	%p56, %f287, 0f41000000;
	mov.f32 	%f278, %f287;
	@%p56 bra 	$L__BB3_56;
	setp.gtu.f32 	%p57, %f287, 0f4C800000;
	@%p57 bra 	$L__BB3_53;
	mov.f32 	%f167, 0f41000000;
	div.approx.f32 	%f168, %f287, %f167;
	cvt.rzi.f32.f32 	%f276, %f168;
	fma.rn.f32 	%f45, %f276, 0fC1000000, %f287;
	mov.b32 	%r33, %f45;
	setp.lt.u32 	%p58, %r33, 1090519040;
	@%p58 bra 	$L__BB3_52;
	setp.lt.u32 	%p59, %r33, -2147483647;
	@%p59 bra 	$L__BB3_50;
	add.f32 	%f172, %f276, 0fBF800000;
	setp.lt.f32 	%p62, %f45, 0fC1000000;
	add.f32 	%f173, %f172, 0fBF800000;
	selp.f32 	%f276, %f173, %f172, %p62;
	bra.uni 	$L__BB3_52;
$L__BB3_50:
	add.f32 	%f276, %f276, 0f3F800000;
	setp.ltu.f32 	%p60, %f45, 0f41800000;
	@%p60 bra 	$L__BB3_52;
	add.f32 	%f169, %f276, 0f3F800000;
	fma.rn.f32 	%f170, 0f41000000, 0fC0400000, %f45;
	setp.ge.f32 	%p61, %f170, 0f00000000;
	add.f32 	%f171, %f169, 0f3F800000;
	selp.f32 	%f276, %f171, %f169, %p61;
$L__BB3_52:
	fma.rn.f32 	%f278, %f276, 0fC1000000, %f287;
	bra.uni 	$L__BB3_56;
$L__BB3_53:
	mov.b32 	%r34, %f287;
	and.b32  	%r102, %r34, 8388607;
	or.b32  	%r125, %r102, 1065353216;
	mov.b32 	%f277, %r125;
	and.b32  	%r103, %r34, -8388608;
	add.s32 	%r126, %r103, -1090519040;
	setp.eq.s32 	%p63, %r126, 0;
	@%p63 bra 	$L__BB3_55;
$L__BB3_54:
	min.u32 	%r104, %r126, 192937984;
	add.s32 	%r105, %r125, %r104;
	mov.b32 	%f174, %r105;
	sub.f32 	%f175, %f174, %f174;
	add.f32 	%f176, %f175, %f174;
	sub.f32 	%f177, %f174, %f176;
	mov.f32 	%f178, 0f3F800000;
	fma.rz.f32 	%f179, %f177, %f178, %f176;
	cvt.rzi.f32.f32 	%f180, %f179;
	sub.f32 	%f277, %f174, %f180;
	sub.s32 	%r126, %r126, %r104;
	mov.b32 	%r125, %f277;
	setp.ne.s32 	%p64, %r126, 0;
	setp.ne.s32 	%p65, %r125, 0;
	and.pred  	%p66, %p64, %p65;
	@%p66 bra 	$L__BB3_54;
$L__BB3_55:
	setp.gt.u32 	%p67, %r34, 2139095039;
	selp.f32 	%f182, 0f7FFFFFFF, 0f4C800000, %p67;
	mul.f32 	%f183, %f277, 0f34000000;
	mul.f32 	%f278, %f182, %f183;
$L__BB3_56:
	abs.f32 	%f184, %f278;
	setp.nan.f32 	%p68, %f184, %f184;
	abs.f32 	%f185, %f278;
	selp.f32 	%f186, %f278, %f185, %p68;
	setp.neu.f32 	%p69, %f186, 0f00000000;
	@%p69 bra 	$L__BB3_58;
	ld.shared.f32 	%f187, [%r16+16];
	ld.shared.f32 	%f188, [%r16];
	add.f32 	%f189, %f187, %f188;
	st.shared.f32 	[%r16], %f189;
$L__BB3_58:
	bar.sync 	0;
	setp.lt.f32 	%p70, %f287, 0f41800000;
	mov.f32 	%f281, %f287;
	@%p70 bra 	$L__BB3_69;
	setp.gtu.f32 	%p71, %f287, 0f4D000000;
	@%p71 bra 	$L__BB3_66;
	mov.f32 	%f190, 0f41800000;
	div.approx.f32 	%f191, %f287, %f190;
	cvt.rzi.f32.f32 	%f279, %f191;
	fma.rn.f32 	%f57, %f279, 0fC1800000, %f287;
	mov.b32 	%r41, %f57;
	setp.lt.u32 	%p72, %r41, 1098907648;
	@%p72 bra 	$L__BB3_65;
	setp.lt.u32 	%p73, %r41, -2147483647;
	@%p73 bra 	$L__BB3_63;
	add.f32 	%f195, %f279, 0fBF800000;
	setp.lt.f32 	%p76, %f57, 0fC1800000;
	add.f32 	%f196, %f195, 0fBF800000;
	selp.f32 	%f279, %f196, %f195, %p76;
	bra.uni 	$L__BB3_65;
$L__BB3_63:
	add.f32 	%f279, %f279, 0f3F800000;
	setp.ltu.f32 	%p74, %f57, 0f42000000;
	@%p74 bra 	$L__BB3_65;
	add.f32 	%f192, %f279, 0f3F800000;
	fma.rn.f32 	%f193, 0f41800000, 0fC0400000, %f57;
	setp.ge.f32 	%p75, %f193, 0f00000000;
	add.f32 	%f194, %f192, 0f3F800000;
	selp.f32 	%f279, %f194, %f192, %p75;
$L__BB3_65:
	fma.rn.f32 	%f281, %f279, 0fC1800000, %f287;
	bra.uni 	$L__BB3_69;
$L__BB3_66:
	mov.b32 	%r42, %f287;
	and.b32  	%r106, %r42, 8388607;
	or.b32  	%r127, %r106, 1065353216;
	mov.b32 	%f280, %r127;
	and.b32  	%r107, %r42, -8388608;
	add.s32 	%r128, %r107, -1098907648;
	setp.eq.s32 	%p77, %r128, 0;
	@%p77 bra 	$L__BB3_68;
$L__BB3_67:
	min.u32 	%r108, %r128, 192937984;
	add.s32 	%r109, %r127, %r108;
	mov.b32 	%f197, %r109;
	sub.f32 	%f198, %f197, %f197;
	add.f32 	%f199, %f198, %f197;
	sub.f32 	%f200, %f197, %f199;
	mov.f32 	%f201, 0f3F800000;
	fma.rz.f32 	%f202, %f200, %f201, %f199;
	cvt.rzi.f32.f32 	%f203, %f202;
	sub.f32 	%f280, %f197, %f203;
	sub.s32 	%r128, %r128, %r108;
	mov.b32 	%r127, %f280;
	setp.ne.s32 	%p78, %r128, 0;
	setp.ne.s32 	%p79, %r127, 0;
	and.pred  	%p80, %p78, %p79;
	@%p80 bra 	$L__BB3_67;
$L__BB3_68:
	setp.gt.u32 	%p81, %r42, 2139095039;
	selp.f32 	%f205, 0f7FFFFFFF, 0f4D000000, %p81;
	mul.f32 	%f206, %f280, 0f34000000;
	mul.f32 	%f281, %f205, %f206;
$L__BB3_69:
	abs.f32 	%f207, %f281;
	setp.nan.f32 	%p82, %f207, %f207;
	abs.f32 	%f208, %f281;
	selp.f32 	%f209, %f281, %f208, %p82;
	setp.neu.f32 	%p83, %f209, 0f00000000;
	@%p83 bra 	$L__BB3_71;
	ld.shared.f32 	%f210, [%r16+32];
	ld.shared.f32 	%f211, [%r16];
	add.f32 	%f212, %f210, %f211;
	st.shared.f32 	[%r16], %f212;
$L__BB3_71:
	bar.sync 	0;
	setp.lt.f32 	%p84, %f287, 0f42000000;
	mov.f32 	%f284, %f287;
	@%p84 bra 	$L__BB3_82;
	setp.gtu.f32 	%p85, %f287, 0f4D800000;
	@%p85 bra 	$L__BB3_79;
	mov.f32 	%f213, 0f42000000;
	div.approx.f32 	%f214, %f287, %f213;
	cvt.rzi.f32.f32 	%f282, %f214;
	fma.rn.f32 	%f69, %f282, 0fC2000000, %f287;
	mov.b32 	%r49, %f69;
	setp.lt.u32 	%p86, %r49, 1107296256;
	@%p86 bra 	$L__BB3_78;
	setp.lt.u32 	%p87, %r49, -2147483647;
	@%p87 bra 	$L__BB3_76;
	add.f32 	%f218, %f282, 0fBF800000;
	setp.lt.f32 	%p90, %f69, 0fC2000000;
	add.f32 	%f219, %f218, 0fBF800000;
	selp.f32 	%f282, %f219, %f218, %p90;
	bra.uni 	$L__BB3_78;
$L__BB3_76:
	add.f32 	%f282, %f282, 0f3F800000;
	setp.ltu.f32 	%p88, %f69, 0f42800000;
	@%p88 bra 	$L__BB3_78;
	add.f32 	%f215, %f282, 0f3F800000;
	fma.rn.f32 	%f216, 0f42000000, 0fC0400000, %f69;
	setp.ge.f32 	%p89, %f216, 0f00000000;
	add.f32 	%f217, %f215, 0f3F800000;
	selp.f32 	%f282, %f217, %f215, %p89;
$L__BB3_78:
	fma.rn.f32 	%f284, %f282, 0fC2000000, %f287;
	bra.uni 	$L__BB3_82;
$L__BB3_79:
	mov.b32 	%r50, %f287;
	and.b32  	%r110, %r50, 8388607;
	or.b32  	%r129, %r110, 1065353216;
	mov.b32 	%f283, %r129;
	and.b32  	%r111, %r50, -8388608;
	add.s32 	%r130, %r111, -1107296256;
	setp.eq.s32 	%p91, %r130, 0;
	@%p91 bra 	$L__BB3_81;
$L__BB3_80:
	min.u32 	%r112, %r130, 192937984;
	add.s32 	%r113, %r129, %r112;
	mov.b32 	%f220, %r113;
	sub.f32 	%f221, %f220, %f220;
	add.f32 	%f222, %f221, %f220;
	sub.f32 	%f223, %f220, %f222;
	mov.f32 	%f224, 0f3F800000;
	fma.rz.f32 	%f225, %f223, %f224, %f222;
	cvt.rzi.f32.f32 	%f226, %f225;
	sub.f32 	%f283, %f220, %f226;
	sub.s32 	%r130, %r130, %r112;
	mov.b32 	%r129, %f283;
	setp.ne.s32 	%p92, %r130, 0;
	setp.ne.s32 	%p93, %r129, 0;
	and.pred  	%p94, %p92, %p93;
	@%p94 bra 	$L__BB3_80;
$L__BB3_81:
	setp.gt.u32 	%p95, %r50, 2139095039;
	selp.f32 	%f228, 0f7FFFFFFF, 0f4D800000, %p95;
	mul.f32 	%f229, %f283, 0f34000000;
	mul.f32 	%f284, %f228, %f229;
$L__BB3_82:
	abs.f32 	%f230, %f284;
	setp.nan.f32 	%p96, %f230, %f230;
	abs.f32 	%f231, %f284;
	selp.f32 	%f232, %f284, %f231, %p96;
	setp.neu.f32 	%p97, %f232, 0f00000000;
	@%p97 bra 	$L__BB3_84;
	ld.shared.f32 	%f233, [%r16+64];
	ld.shared.f32 	%f234, [%r16];
	add.f32 	%f235, %f233, %f234;
	st.shared.f32 	[%r16], %f235;
$L__BB3_84:
	bar.sync 	0;
	setp.lt.f32 	%p98, %f287, 0f42800000;
	@%p98 bra 	$L__BB3_95;
	setp.gtu.f32 	%p99, %f287, 0f4E000000;
	@%p99 bra 	$L__BB3_92;
	mov.f32 	%f236, 0f42800000;
	div.approx.f32 	%f237, %f287, %f236;
	cvt.rzi.f32.f32 	%f285, %f237;
	fma.rn.f32 	%f81, %f285, 0fC2800000, %f287;
	mov.b32 	%r57, %f81;
	setp.lt.u32 	%p100, %r57, 1115684864;
	@%p100 bra 	$L__BB3_91;
	setp.lt.u32 	%p101, %r57, -2147483647;
	@%p101 bra 	$L__BB3_89;
	add.f32 	%f241, %f285, 0fBF800000;
	setp.lt.f32 	%p104, %f81, 0fC2800000;
	add.f32 	%f242, %f241, 0fBF800000;
	selp.f32 	%f285, %f242, %f241, %p104;
	bra.uni 	$L__BB3_91;
$L__BB3_89:
	add.f32 	%f285, %f285, 0f3F800000;
	setp.ltu.f32 	%p102, %f81, 0f43000000;
	@%p102 bra 	$L__BB3_91;
	add.f32 	%f238, %f285, 0f3F800000;
	fma.rn.f32 	%f239, 0f42800000, 0fC0400000, %f81;
	setp.ge.f32 	%p103, %f239, 0f00000000;
	add.f32 	%f240, %f238, 0f3F800000;
	selp.f32 	%f285, %f240, %f238, %p103;
$L__BB3_91:
	fma.rn.f32 	%f287, %f285, 0fC2800000, %f287;
	bra.uni 	$L__BB3_95;
$L__BB3_92:
	mov.b32 	%r58, %f287;
	and.b32  	%r114, %r58, 8388607;
	or.b32  	%r131, %r114, 1065353216;
	mov.b32 	%f286, %r131;
	and.b32  	%r115, %r58, -8388608;
	add.s32 	%r132, %r115, -1115684864;
	setp.eq.s32 	%p105, %r132, 0;
	@%p105 bra 	$L__BB3_94;
$L__BB3_93:
	min.u32 	%r116, %r132, 192937984;
	add.s32 	%r117, %r131, %r116;
	mov.b32 	%f243, %r117;
	sub.f32 	%f244, %f243, %f243;
	add.f32 	%f245, %f244, %f243;
	sub.f32 	%f246, %f243, %f245;
	mov.f32 	%f247, 0f3F800000;
	fma.rz.f32 	%f248, %f246, %f247, %f245;
	cvt.rzi.f32.f32 	%f249, %f248;
	sub.f32 	%f286, %f243, %f249;
	sub.s32 	%r132, %r132, %r116;
	mov.b32 	%r131, %f286;
	setp.ne.s32 	%p106, %r132, 0;
	setp.ne.s32 	%p107, %r131, 0;
	and.pred  	%p108, %p106, %p107;
	@%p108 bra 	$L__BB3_93;
$L__BB3_94:
	setp.gt.u32 	%p109, %r58, 2139095039;
	selp.f32 	%f251, 0f7FFFFFFF, 0f4E000000, %p109;
	mul.f32 	%f252, %f286, 0f34000000;
	mul.f32 	%f287, %f251, %f252;
$L__BB3_95:
	abs.f32 	%f253, %f287;
	setp.nan.f32 	%p110, %f253, %f253;
	abs.f32 	%f254, %f287;
	selp.f32 	%f255, %f287, %f254, %p110;
	setp.neu.f32 	%p111, %f255, 0f00000000;
	@%p111 bra 	$L__BB3_97;
	ld.shared.f32 	%f256, [%r16+128];
	ld.shared.f32 	%f257, [%r16];
	add.f32 	%f258, %f256, %f257;
	st.shared.f32 	[%r16], %f258;
$L__BB3_97:
	bar.sync 	0;
	setp.ne.s32 	%p112, %r1, 3;
	@%p112 bra 	$L__BB3_99;
	ld.shared.f32 	%f259, [_ZZ18HomogeneityFeatureiPiPfE10homSubGlCM];
	ld.shared.f32 	%f260, [_ZZ18HomogeneityFeatureiPiPfE10homSubGlCM+256];
	add.f32 	%f261, %f259, %f260;
	ld.shared.f32 	%f262, [_ZZ18HomogeneityFeatureiPiPfE10homSubGlCM+512];
	add.f32 	%f263, %f261, %f262;
	ld.shared.f32 	%f264, [_ZZ18HomogeneityFeatureiPiPfE10homSubGlCM+768];
	add.f32 	%f265, %f263, %f264;
	mul.f32 	%f266, %f265, 0f3E800000;
	mov.u32 	%r118, %ctaid.x;
	cvta.to.global.u64 	%rd6, %rd1;
	mul.wide.u32 	%rd7, %r118, 4;
	add.s64 	%rd8, %rd6, %rd7;
	st.global.f32 	[%rd8], %f266;
$L__BB3_99:
	ret;

}
	// .globl	_Z18CorrelationFeatureiPiPf
.visible .entry _Z18CorrelationFeatureiPiPf(
	.param .u32 _Z18CorrelationFeatureiPiPf_param_0,
	.param .u64 .ptr .align 1 _Z18CorrelationFeatureiPiPf_param_1,
	.param .u64 .ptr .align 1 _Z18CorrelationFeatureiPiPf_param_2
)
{
	.reg .pred 	%p<193>;
	.reg .b32 	%r<258>;
	.reg .b32 	%f<341>;
	.reg .b64 	%rd<9>;
	.reg .b64 	%fd<97>;
	// demoted variable
	.shared .align 4 .b8 _ZZ18CorrelationFeatureiPiPfE4mean[16];
	// demoted variable
	.shared .align 4 .b8 _ZZ18CorrelationFeatureiPiPfE4stdd[16];
	// demoted variable
	.shared .align 4 .b8 _ZZ18CorrelationFeatureiPiPfE11meanSubGLCM[1024];
	// demoted variable
	.shared .align 4 .b8 _ZZ18CorrelationFeatureiPiPfE11stddSubGLCM[1024];
	// demoted variable
	.shared .align 4 .b8 _ZZ18CorrelationFeatureiPiPfE11corrSubGLCM[1024];
	ld.param.u32 	%r79, [_Z18CorrelationFeatureiPiPf_param_0];
	ld.param.u64 	%rd2, [_Z18CorrelationFeatureiPiPf_param_1];
	ld.param.u64 	%rd3, [_Z18CorrelationFeatureiPiPf_param_2];
	mov.u32 	%r1, %tid.x;
	setp.gt.u32 	%p1, %r1, 3;
	@%p1 bra 	$L__BB4_2;
	shl.b32 	%r80, %r1, 2;
	mov.u32 	%r81, _ZZ18CorrelationFeatureiPiPfE4mean;
	add.s32 	%r82, %r81, %r80;
	mov.b32 	%r83, 0;
	st.shared.u32 	[%r82], %r83;
	mov.u32 	%r84, _ZZ18CorrelationFeatureiPiPfE4stdd;
	add.s32 	%r85, %r84, %r80;
	st.shared.u32 	[%r85], %r83;
$L__BB4_2:
	cvta.to.global.u64 	%rd4, %rd2;
	mul.wide.u32 	%rd5, %r1, 4;
	add.s64 	%rd1, %rd4, %rd5;
	ld.global.u32 	%r86, [%rd1];
	cvt.rn.f32.s32 	%f108, %r86;
	div.s32 	%r87, %r1, %r79;
	cvt.rn.f32.s32 	%f1, %r87;
	cvt.rn.f32.s32 	%f2, %r79;
	mul.lo.s32 	%r88, %r87, %r79;
	cvt.rn.f32.s32 	%f109, %r88;
	mul.f32 	%f110, %f2, %f109;
	sub.f32 	%f111, %f1, %f110;
	add.f32 	%f112, %f111, 0f3F800000;
	mul.f32 	%f113, %f112, %f108;
	cvt.rzi.s32.f32 	%r89, %f113;
	shl.b32 	%r90, %r1, 2;
	mov.u32 	%r91, _ZZ18CorrelationFeatureiPiPfE11meanSubGLCM;
	add.s32 	%r2, %r91, %r90;
	st.shared.u32 	[%r2], %r89;
	bar.sync 	0;
	cvt.rn.f32.u32 	%f114, %r1;
	abs.f32 	%f340, %f114;
	setp.lt.f32 	%p2, %f340, 0f40000000;
	mov.f32 	%f322, %f340;
	@%p2 bra 	$L__BB4_13;
	setp.gtu.f32 	%p3, %f340, 0f4B800000;
	@%p3 bra 	$L__BB4_10;
	mov.f32 	%f115, 0f40000000;
	div.approx.f32 	%f116, %f340, %f115;
	cvt.rzi.f32.f32 	%f320, %f116;
	fma.rn.f32 	%f5, %f320, 0fC0000000, %f340;
	mov.b32 	%r3, %f5;
	setp.lt.u32 	%p4, %r3, 1073741824;
	@%p4 bra 	$L__BB4_9;
	setp.lt.u32 	%p5, %r3, -2147483647;
	@%p5 bra 	$L__BB4_7;
	add.f32 	%f120, %f320, 0fBF800000;
	setp.lt.f32 	%p8, %f5, 0fC0000000;
	add.f32 	%f121, %f120, 0fBF800000;
	selp.f32 	%f320, %f121, %f120, %p8;
	bra.uni 	$L__BB4_9;
$L__BB4_7:
	add.f32 	%f320, %f320, 0f3F800000;
	setp.ltu.f32 	%p6, %f5, 0f40800000;
	@%p6 bra 	$L__BB4_9;
	add.f32 	%f117, %f320, 0f3F800000;
	fma.rn.f32 	%f118, 0f40000000, 0fC0400000, %f5;
	setp.ge.f32 	%p7, %f118, 0f00000000;
	add.f32 	%f119, %f117, 0f3F800000;
	selp.f32 	%f320, %f119, %f117, %p7;
$L__BB4_9:
	fma.rn.f32 	%f322, %f320, 0fC0000000, %f340;
	bra.uni 	$L__BB4_13;
$L__BB4_10:
	mov.b32 	%r4, %f340;
	and.b32  	%r92, %r4, 8388607;
	or.b32  	%r244, %r92, 1065353216;
	mov.b32 	%f321, %r244;
	and.b32  	%r93, %r4, -8388608;
	add.s32 	%r245, %r93, -1073741824;
	setp.eq.s32 	%p9, %r245, 0;
	@%p9 bra 	$L__BB4_12;
$L__BB4_11:
	min.u32 	%r94, %r245, 192937984;
	add.s32 	%r95, %r244, %r94;
	mov.b32 	%f122, %r95;
	sub.f32 	%f123, %f122, %f122;
	add.f32 	%f124, %f123, %f122;
	sub.f32 	%f125, %f122, %f124;
	mov.f32 	%f126, 0f3F800000;
	fma.rz.f32 	%f127, %f125, %f126, %f124;
	cvt.rzi.f32.f32 	%f128, %f127;
	sub.f32 	%f321, %f122, %f128;
	sub.s32 	%r245, %r245, %r94;
	mov.b32 	%r244, %f321;
	setp.ne.s32 	%p10, %r245, 0;
	setp.ne.s32 	%p11, %r244, 0;
	and.pred  	%p12, %p10, %p11;
	@%p12 bra 	$L__BB4_11;
$L__BB4_12:
	setp.gt.u32 	%p13, %r4, 2139095039;
	selp.f32 	%f130, 0f7FFFFFFF, 0f4B800000, %p13;
	mul.f32 	%f131, %f321, 0f34000000;
	mul.f32 	%f322, %f130, %f131;
$L__BB4_13:
	abs.f32 	%f132, %f322;
	setp.nan.f32 	%p14, %f132, %f132;
	abs.f32 	%f133, %f322;
	selp.f32 	%f16, %f322, %f133, %p14;
	setp.neu.f32 	%p15, %f16, 0f00000000;
	@%p15 bra 	$L__BB4_15;
	ld.shared.u32 	%r96, [%r2+4];
	ld.shared.u32 	%r97, [%r2];
	add.s32 	%r98, %r97, %r96;
	st.shared.u32 	[%r2], %r98;
$L__BB4_15:
	bar.sync 	0;
	setp.lt.f32 	%p16, %f340, 0f40800000;
	mov.f32 	%f325, %f340;
	@%p16 bra 	$L__BB4_26;
	setp.gtu.f32 	%p17, %f340, 0f4C000000;
	@%p17 bra 	$L__BB4_23;
	mov.f32 	%f134, 0f40800000;
	div.approx.f32 	%f135, %f340, %f134;
	cvt.rzi.f32.f32 	%f323, %f135;
	fma.rn.f32 	%f18, %f323, 0fC0800000, %f340;
	mov.b32 	%r11, %f18;
	setp.lt.u32 	%p18, %r11, 1082130432;
	@%p18 bra 	$L__BB4_22;
	setp.lt.u32 	%p19, %r11, -2147483647;
	@%p19 bra 	$L__BB4_20;
	add.f32 	%f139, %f323, 0fBF800000;
	setp.lt.f32 	%p22, %f18, 0fC0800000;
	add.f32 	%f140, %f139, 0fBF800000;
	selp.f32 	%f323, %f140, %f139, %p22;
	bra.uni 	$L__BB4_22;
$L__BB4_20:
	add.f32 	%f323, %f323, 0f3F800000;
	setp.ltu.f32 	%p20, %f18, 0f41000000;
	@%p20 bra 	$L__BB4_22;
	add.f32 	%f136, %f323, 0f3F800000;
	fma.rn.f32 	%f137, 0f40800000, 0fC0400000, %f18;
	setp.ge.f32 	%p21, %f137, 0f00000000;
	add.f32 	%f138, %f136, 0f3F800000;
	selp.f32 	%f323, %f138, %f136, %p21;
$L__BB4_22:
	fma.rn.f32 	%f325, %f323, 0fC0800000, %f340;
	bra.uni 	$L__BB4_26;
$L__BB4_23:
	mov.b32 	%r12, %f340;
	and.b32  	%r99, %r12, 8388607;
	or.b32  	%r246, %r99, 1065353216;
	mov.b32 	%f324, %r246;
	and.b32  	%r100, %r12, -8388608;
	add.s32 	%r247, %r100, -1082130432;
	setp.eq.s32 	%p23, %r247, 0;
	@%p23 bra 	$L__BB4_25;
$L__BB4_24:
	min.u32 	%r101, %r247, 192937984;
	add.s32 	%r102, %r246, %r101;
	mov.b32 	%f141, %r102;
	sub.f32 	%f142, %f141, %f141;
	add.f32 	%f143, %f142, %f141;
	sub.f32 	%f144, %f141, %f143;
	mov.f32 	%f145, 0f3F800000;
	fma.rz.f32 	%f146, %f144, %f145, %f143;
	cvt.rzi.f32.f32 	%f147, %f146;
	sub.f32 	%f324, %f141, %f147;
	sub.s32 	%r247, %r247, %r101;
	mov.b32 	%r246, %f324;
	setp.ne.s32 	%p24, %r247, 0;
	setp.ne.s32 	%p25, %r246, 0;
	and.pred  	%p26, %p24, %p25;
	@%p26 bra 	$L__BB4_24;
$L__BB4_25:
	setp.gt.u32 	%p27, %r12, 2139095039;
	selp.f32 	%f149, 0f7FFFFFFF, 0f4C000000, %p27;
	mul.f32 	%f150, %f324, 0f34000000;
	mul.f32 	%f325, %f149, %f150;
$L__BB4_26:
	abs.f32 	%f151, %f325;
	setp.nan.f32 	%p28, %f151, %f151;
	abs.f32 	%f152, %f325;
	selp.f32 	%f29, %f325, %f152, %p28;
	setp.neu.f32 	%p29, %f29, 0f00000000;
	@%p29 bra 	$L__BB4_28;
	ld.shared.u32 	%r103, [%r2+8];
	ld.shared.u32 	%r104, [%r2];
	add.s32 	%r105, %r104, %r103;
	st.shared.u32 	[%r2], %r105;
$L__BB4_28:
	bar.sync 	0;
	setp.lt.f32 	%p30, %f340, 0f41000000;
	mov.f32 	%f328, %f340;
	@%p30 bra 	$L__BB4_39;
	setp.gtu.f32 	%p31, %f340, 0f4C800000;
	@%p31 bra 	$L__BB4_36;
	mov.f32 	%f153, 0f41000000;
	div.approx.f32 	%f154, %f340, %f153;
	cvt.rzi.f32.f32 	%f326, %f154;
	fma.rn.f32 	%f31, %f326, 0fC1000000, %f340;
	mov.b32 	%r19, %f31;
	setp.lt.u32 	%p32, %r19, 1090519040;
	@%p32 bra 	$L__BB4_35;
	setp.lt.u32 	%p33, %r19, -2147483647;
	@%p33 bra 	$L__BB4_33;
	add.f32 	%f158, %f326, 0fBF800000;
	setp.lt.f32 	%p36, %f31, 0fC1000000;
	add.f32 	%f159, %f158, 0fBF800000;
	selp.f32 	%f326, %f159, %f158, %p36;
	bra.uni 	$L__BB4_35;
$L__BB4_33:
	add.f32 	%f326, %f326, 0f3F800000;
	setp.ltu.f32 	%p34, %f31, 0f41800000;
	@%p34 bra 	$L__BB4_35;
	add.f32 	%f155, %f326, 0f3F800000;
	fma.rn.f32 	%f156, 0f41000000, 0fC0400000, %f31;
	setp.ge.f32 	%p35, %f156, 0f00000000;
	add.f32 	%f157, %f155, 0f3F800000;
	selp.f32 	%f326, %f157, %f155, %p35;
$L__BB4_35:
	fma.rn.f32 	%f328, %f326, 0fC1000000, %f340;
	bra.uni 	$L__BB4_39;
$L__BB4_36:
	mov.b32 	%r20, %f340;
	and.b32  	%r106, %r20, 8388607;
	or.b32  	%r248, %r106, 1065353216;
	mov.b32 	%f327, %r248;
	and.b32  	%r107, %r20, -8388608;
	add.s32 	%r249, %r107, -1090519040;
	setp.eq.s32 	%p37, %r249, 0;
	@%p37 bra 	$L__BB4_38;
$L__BB4_37:
	min.u32 	%r108, %r249, 192937984;
	add.s32 	%r109, %r248, %r108;
	mov.b32 	%f160, %r109;
	sub.f32 	%f161, %f160, %f160;
	add.f32 	%f162, %f161, %f160;
	sub.f32 	%f163, %f160, %f162;
	mov.f32 	%f164, 0f3F800000;
	fma.rz.f32 	%f165, %f163, %f164, %f162;
	cvt.rzi.f32.f32 	%f166, %f165;
	sub.f32 	%f327, %f160, %f166;
	sub.s32 	%r249, %r249, %r108;
	mov.b32 	%r248, %f327;
	setp.ne.s32 	%p38, %r249, 0;
	setp.ne.s32 	%p39, %r248, 0;
	and.pred  	%p40, %p38, %p39;
	@%p40 bra 	$L__BB4_37;
$L__BB4_38:
	setp.gt.u32 	%p41, %r20, 2139095039;
	selp.f32 	%f168, 0f7FFFFFFF, 0f4C800000, %p41;
	mul.f32 	%f169, %f327, 0f34000000;
	mul.f32 	%f328, %f168, %f169;
$L__BB4_39:
	abs.f32 	%f170, %f328;
	setp.nan.f32 	%p42, %f170, %f170;
	abs.f32 	%f171, %f328;
	selp.f32 	%f42, %f328, %f171, %p42;
	setp.neu.f32 	%p43, %f42, 0f00000000;
	@%p43 bra 	$L__BB4_41;
	ld.shared.u32 	%r110, [%r2+16];
	ld.shared.u32 	%r111, [%r2];
	add.s32 	%r112, %r111, %r110;
	st.shared.u32 	[%r2], %r112;
$L__BB4_41:
	bar.sync 	0;
	setp.lt.f32 	%p44, %f340, 0f41800000;
	mov.f32 	%f331, %f340;
	@%p44 bra 	$L__BB4_52;
	setp.gtu.f32 	%p45, %f340, 0f4D000000;
	@%p45 bra 	$L__BB4_49;
	mov.f32 	%f172, 0f41800000;
	div.approx.f32 	%f173, %f340, %f172;
	cvt.rzi.f32.f32 	%f329, %f173;
	fma.rn.f32 	%f44, %f329, 0fC1800000, %f340;
	mov.b32 	%r27, %f44;
	setp.lt.u32 	%p46, %r27, 1098907648;
	@%p46 bra 	$L__BB4_48;
	setp.lt.u32 	%p47, %r27, -2147483647;
	@%p47 bra 	$L__BB4_46;
	add.f32 	%f177, %f329, 0fBF800000;
	setp.lt.f32 	%p50, %f44, 0fC1800000;
	add.f32 	%f178, %f177, 0fBF800000;
	selp.f32 	%f329, %f178, %f177, %p50;
	bra.uni 	$L__BB4_48;
$L__BB4_46:
	add.f32 	%f329, %f329, 0f3F800000;
	setp.ltu.f32 	%p48, %f44, 0f42000000;
	@%p48 bra 	$L__BB4_48;
	add.f32 	%f174, %f329, 0f3F800000;
	fma.rn.f32 	%f175, 0f41800000, 0fC0400000, %f44;
	setp.ge.f32 	%p49, %f175, 0f00000000;
	add.f32 	%f176, %f174, 0f3F800000;
	selp.f32 	%f329, %f176, %f174, %p49;
$L__BB4_48:
	fma.rn.f32 	%f331, %f329, 0fC1800000, %f340;
	bra.uni 	$L__BB4_52;
$L__BB4_49:
	mov.b32 	%r28, %f340;
	and.b32  	%r113, %r28, 8388607;
	or.b32  	%r250, %r113, 1065353216;
	mov.b32 	%f330, %r250;
	and.b32  	%r114, %r28, -8388608;
	add.s32 	%r251, %r114, -1098907648;
	setp.eq.s32 	%p51, %r251, 0;
	@%p51 bra 	$L__BB4_51;
$L__BB4_50:
	min.u32 	%r115, %r251, 192937984;
	add.s32 	%r116, %r250, %r115;
	mov.b32 	%f179, %r116;
	sub.f32 	%f180, %f179, %f179;
	add.f32 	%f181, %f180, %f179;
	sub.f32 	%f182, %f179, %f181;
	mov.f32 	%f183, 0f3F800000;
	fma.rz.f32 	%f184, %f182, %f183, %f181;
	cvt.rzi.f32.f32 	%f185, %f184;
	sub.f32 	%f330, %f179, %f185;
	sub.s32 	%r251, %r251, %r115;
	mov.b32 	%r250, %f330;
	setp.ne.s32 	%p52, %r251, 0;
	setp.ne.s32 	%p53, %r250, 0;
	and.pred  	%p54, %p52, %p53;
	@%p54 bra 	$L__BB4_50;
$L__BB4_51:
	setp.gt.u32 	%p55, %r28, 2139095039;
	selp.f32 	%f187, 0f7FFFFFFF, 0f4D000000, %p55;
	mul.f32 	%f188, %f330, 0f34000000;
	mul.f32 	%f331, %f187, %f188;
$L__BB4_52:
	abs.f32 	%f189, %f331;
	setp.nan.f32 	%p56, %f189, %f189;
	abs.f32 	%f190, %f331;
	selp.f32 	%f55, %f331, %f190, %p56;
	setp.neu.f32 	%p57, %f55, 0f00000000;
	@%p57 bra 	$L__BB4_54;
	ld.shared.u32 	%r117, [%r2+32];
	ld.shared.u32 	%r118, [%r2];
	add.s32 	%r119, %r118, %r117;
	st.shared.u32 	[%r2], %r119;
$L__BB4_54:
	bar.sync 	0;
	setp.lt.f32 	%p58, %f340, 0f42000000;
	mov.f32 	%f334, %f340;
	@%p58 bra 	$L__BB4_65;
	setp.gtu.f32 	%p59, %f340, 0f4D800000;
	@%p59 bra 	$L__BB4_62;
	mov.f32 	%f191, 0f42000000;
	div.approx.f32 	%f192, %f340, %f191;
	cvt.rzi.f32.f32 	%f332, %f192;
	fma.rn.f32 	%f57, %f332, 0fC2000000, %f340;
	mov.b32 	%r35, %f57;
	setp.lt.u32 	%p60, %r35, 1107296256;
	@%p60 bra 	$L__BB4_61;
	setp.lt.u32 	%p61, %r35, -2147483647;
	@%p61 bra 	$L__BB4_59;
	add.f32 	%f196, %f332, 0fBF800000;
	setp.lt.f32 	%p64, %f57, 0fC2000000;
	add.f32 	%f197, %f196, 0fBF800000;
	selp.f32 	%f332, %f197, %f196, %p64;
	bra.uni 	$L__BB4_61;
$L__BB4_59:
	add.f32 	%f332, %f332, 0f3F800000;
	setp.ltu.f32 	%p62, %f57, 0f42800000;
	@%p62 bra 	$L__BB4_61;
	add.f32 	%f193, %f332, 0f3F800000;
	fma.rn.f32 	%f194, 0f42000000, 0fC0400000, %f57;
	setp.ge.f32 	%p63, %f194, 0f00000000;
	add.f32 	%f195, %f193, 0f3F800000;
	selp.f32 	%f332, %f195, %f193, %p63;
$L__BB4_61:
	fma.rn.f32 	%f334, %f332, 0fC2000000, %f340;
	bra.uni 	$L__BB4_65;
$L__BB4_62:
	mov.b32 	%r36, %f340;
	and.b32  	%r120, %r36, 8388607;
	or.b32  	%r252, %r120, 1065353216;
	mov.b32 	%f333, %r252;
	and.b32  	%r121, %r36, -8388608;
	add.s32 	%r253, %r121, -1107296256;
	setp.eq.s32 	%p65, %r253, 0;
	@%p65 bra 	$L__BB4_64;
$L__BB4_63:
	min.u32 	%r122, %r253, 192937984;
	add.s32 	%r123, %r252, %r122;
	mov.b32 	%f198, %r123;
	sub.f32 	%f199, %f198, %f198;
	add.f32 	%f200, %f199, %f198;
	sub.f32 	%f201, %f198, %f200;
	mov.f32 	%f202, 0f3F800000;
	fma.rz.f32 	%f203, %f201, %f202, %f200;
	cvt.rzi.f32.f32 	%f204, %f203;
	sub.f32 	%f333, %f198, %f204;
	sub.s32 	%r253, %r253, %r122;
	mov.b32 	%r252, %f333;
	setp.ne.s32 	%p66, %r253, 0;
	setp.ne.s32 	%p67, %r252, 0;
	and.pred  	%p68, %p66, %p67;
	@%p68 bra 	$L__BB4_63;
$L__BB4_64:
	setp.gt.u32 	%p69, %r36, 2139095039;
	selp.f32 	%f206, 0f7FFFFFFF, 0f4D800000, %p69;
	mul.f32 	%f207, %f333, 0f34000000;
	mul.f32 	%f334, %f206, %f207;
$L__BB4_65:
	abs.f32 	%f208, %f334;
	setp.nan.f32 	%p70, %f208, %f208;
	abs.f32 	%f209, %f334;
	selp.f32 	%f68, %f334, %f209, %p70;
	setp.neu.f32 	%p71, %f68, 0f00000000;
	@%p71 bra 	$L__BB4_67;
	ld.shared.u32 	%r124, [%r2+64];
	ld.shared.u32 	%r125, [%r2];
	add.s32 	%r126, %r125, %r124;
	st.shared.u32 	[%r2], %r126;
$L__BB4_67:
	bar.sync 	0;
	setp.lt.f32 	%p72, %f340, 0f42800000;
	mov.f32 	%f337, %f340;
	@%p72 bra 	$L__BB4_78;
	setp.gtu.f32 	%p73, %f340, 0f4E000000;
	@%p73 bra 	$L__BB4_75;
	mov.f32 	%f210, 0f42800000;
	div.approx.f32 	%f211, %f340, %f210;
	cvt.rzi.f32.f32 	%f335, %f211;
	fma.rn.f32 	%f70, %f335, 0fC2800000, %f340;
	mov.b32 	%r43, %f70;
	setp.lt.u32 	%p74, %r43, 1115684864;
	@%p74 bra 	$L__BB4_74;
	setp.lt.u32 	%p75, %r43, -2147483647;
	@%p75 bra 	$L__BB4_72;
	add.f32 	%f215, %f335, 0fBF800000;
	setp.lt.f32 	%p78, %f70, 0fC2800000;
	add.f32 	%f216, %f215, 0fBF800000;
	selp.f32 	%f335, %f216, %f215, %p78;
	bra.uni 	$L__BB4_74;
$L__BB4_72:
	add.f32 	%f335, %f335, 0f3F800000;
	setp.ltu.f32 	%p76, %f70, 0f43000000;
	@%p76 bra 	$L__BB4_74;
	add.f32 	%f212, %f335, 0f3F800000;
	fma.rn.f32 	%f213, 0f42800000, 0fC0400000, %f70;
	setp.ge.f32 	%p77, %f213, 0f00000000;
	add.f32 	%f214, %f212, 0f3F800000;
	selp.f32 	%f335, %f214, %f212, %p77;
$L__BB4_74:
	fma.rn.f32 	%f337, %f335, 0fC2800000, %f340;
	bra.uni 	$L__BB4_78;
$L__BB4_75:
	mov.b32 	%r44, %f340;
	and.b32  	%r127, %r44, 8388607;
	or.b32  	%r254, %r127, 1065353216;
	mov.b32 	%f336, %r254;
	and.b32  	%r128, %r44, -8388608;
	add.s32 	%r255, %r128, -1115684864;
	setp.eq.s32 	%p79, %r255, 0;
	@%p79 bra 	$L__BB4_77;
$L__BB4_76:
	min.u32 	%r129, %r255, 192937984;
	add.s32 	%r130, %r254, %r129;
	mov.b32 	%f217, %r130;
	sub.f32 	%f218, %f217, %f217;
	add.f32 	%f219, %f218, %f217;
	sub.f32 	%f220, %f217, %f219;
	mov.f32 	%f221, 0f3F800000;
	fma.rz.f32 	%f222, %f220, %f221, %f219;
	cvt.rzi.f32.f32 	%f223, %f222;
	sub.f32 	%f336, %f217, %f223;
	sub.s32 	%r255, %r255, %r129;
	mov.b32 	%r254, %f336;
	setp.ne.s32 	%p80, %r255, 0;
	setp.ne.s32 	%p81, %r254, 0;
	and.pred  	%p82, %p80, %p81;
	@%p82 bra 	$L__BB4_76;
$L__BB4_77:
	setp.gt.u32 	%p83, %r44, 2139095039;
	selp.f32 	%f225, 0f7FFFFFFF, 0f4E000000, %p83;
	mul.f32 	%f226, %f336, 0f34000000;
	mul.f32 	%f337, %f225, %f226;
$L__BB4_78:
	abs.f32 	%f227, %f337;
	setp.nan.f32 	%p84, %f227, %f227;
	abs.f32 	%f228, %f337;
	selp.f32 	%f81, %f337, %f228, %p84;
	setp.neu.f32 	%p85, %f81, 0f00000000;
	@%p85 bra 	$L__BB4_80;
	ld.shared.u32 	%r131, [%r2+128];
	ld.shared.u32 	%r132, [%r2];
	add.s32 	%r133, %r132, %r131;
	st.shared.u32 	[%r2], %r133;
$L__BB4_80:
	bar.sync 	0;
	setp.gt.s32 	%p86, %r1, 1;
	@%p86 bra 	$L__BB4_84;
	setp.eq.s32 	%p89, %r1, 0;
	@%p89 bra 	$L__BB4_87;
	setp.eq.s32 	%p90, %r1, 1;
	@%p90 bra 	$L__BB4_83;
	bra.uni 	$L__BB4_89;
$L__BB4_83:
	ld.shared.u32 	%r136, [_ZZ18CorrelationFeatureiPiPfE11meanSubGLCM+256];
	cvt.rn.f32.s32 	%f231, %r136;
	st.shared.f32 	[_ZZ18CorrelationFeatureiPiPfE4mean+4], %f231;
	bra.uni 	$L__BB4_89;
$L__BB4_84:
	setp.eq.s32 	%p87, %r1, 2;
	@%p87 bra 	$L__BB4_88;
	setp.eq.s32 	%p88, %r1, 3;
	@%p88 bra 	$L__BB4_86;
	bra.uni 	$L__BB4_89;
$L__BB4_86:
	ld.shared.u32 	%r134, [_ZZ18CorrelationFeatureiPiPfE11meanSubGLCM+768];
	cvt.rn.f32.s32 	%f229, %r134;
	st.shared.f32 	[_ZZ18CorrelationFeatureiPiPfE4mean+12], %f229;
	bra.uni 	$L__BB4_89;
$L__BB4_87:
	ld.shared.u32 	%r137, [_ZZ18CorrelationFeatureiPiPfE11meanSubGLCM];
	cvt.rn.f32.s32 	%f232, %r137;
	st.shared.f32 	[_ZZ18CorrelationFeatureiPiPfE4mean], %f232;
	bra.uni 	$L__BB4_89;
$L__BB4_88:
	ld.shared.u32 	%r135, [_ZZ18CorrelationFeatureiPiPfE11meanSubGLCM+512];
	cvt.rn.f32.s32 	%f230, %r135;
	st.shared.f32 	[_ZZ18CorrelationFeatureiPiPfE4mean+8], %f230;
$L__BB4_89:
	bar.sync 	0;
	ld.global.u32 	%r51, [%rd1];
	mul.lo.s32 	%r138, %r79, %r79;
	div.u32 	%r139, %r1, %r138;
	cvt.rn.f32.u32 	%f233, %r139;
	mul.f32 	%f234, %f2, %f233;
	sub.f32 	%f82, %f1, %f234;
	add.f32 	%f235, %f82, 0f3F800000;
	cvt.rzi.s32.f32 	%r52, %f233;
	shl.b32 	%r140, %r52, 2;
	mov.u32 	%r141, _ZZ18CorrelationFeatureiPiPfE4mean;
	add.s32 	%r53, %r141, %r140;
	ld.shared.f32 	%f236, [%r53];
	sub.f32 	%f83, %f235, %f236;
	cvt.f64.f32 	%fd1, %f83;
	{
	.reg .b32 %temp; 
	mov.b64 	{%temp, %r54}, %fd1;
	}
	mov.f64 	%fd41, 0d4000000000000000;
	{
	.reg .b32 %temp; 
	mov.b64 	{%temp, %r142}, %fd41;
	}
	and.b32  	%r56, %r142, 2146435072;
	setp.eq.s32 	%p91, %r56, 1062207488;
	abs.f64 	%fd2, %fd1;
	{ // callseq 4, 0
	.param .b64 param0;
	st.param.f64 	[param0], %fd2;
	.param .b64 param1;
	st.param.f64 	[param1], 0d4000000000000000;
	.param .b64 retval0;
	call.uni (retval0), 
	__internal_accurate_pow, 
	(
	param0, 
	param1
	);
	ld.param.f64 	%fd42, [retval0];
	} // callseq 4
	setp.lt.s32 	%p92, %r54, 0;
	neg.f64 	%fd44, %fd42;
	selp.f64 	%fd45, %fd44, %fd42, %p91;
	selp.f64 	%fd90, %fd45, %fd42, %p92;
	setp.neu.f32 	%p93, %f83, 0f00000000;
	@%p93 bra 	$L__BB4_91;
	selp.b32 	%r143, %r54, 0, %p91;
	setp.lt.s32 	%p95, %r142, 0;
	or.b32  	%r144, %r143, 2146435072;
	selp.b32 	%r145, %r144, %r143, %p95;
	mov.b32 	%r146, 0;
	mov.b64 	%fd90, {%r146, %r145};
$L__BB4_91:
	add.f64 	%fd46, %fd1, 0d4000000000000000;
	{
	.reg .b32 %temp; 
	mov.b64 	{%temp, %r147}, %fd46;
	}
	and.b32  	%r148, %r147, 2146435072;
	setp.ne.s32 	%p96, %r148, 2146435072;
	@%p96 bra 	$L__BB4_96;
	setp.num.f32 	%p97, %f83, %f83;
	@%p97 bra 	$L__BB4_94;
	mov.f64 	%fd47, 0d4000000000000000;
	add.rn.f64 	%fd90, %fd1, %fd47;
	bra.uni 	$L__BB4_96;
$L__BB4_94:
	setp.neu.f64 	%p98, %fd2, 0d7FF0000000000000;
	@%p98 bra 	$L__BB4_96;
	setp.lt.s32 	%p99, %r54, 0;
	setp.eq.s32 	%p100, %r56, 1062207488;
	setp.lt.s32 	%p101, %r142, 0;
	selp.b32 	%r150, 0, 2146435072, %p101;
	and.b32  	%r151, %r142, 2147483647;
	setp.ne.s32 	%p102, %r151, 1071644672;
	or.b32  	%r152, %r150, -2147483648;
	selp.b32 	%r153, %r152, %r150, %p102;
	selp.b32 	%r154, %r153, %r150, %p100;
	selp.b32 	%r155, %r154, %r150, %p99;
	mov.b32 	%r156, 0;
	mov.b64 	%fd90, {%r156, %r155};
$L__BB4_96:
	setp.neu.f32 	%p103, %f16, 0f00000000;
	setp.eq.f32 	%p104, %f83, 0f3F800000;
	selp.f64 	%fd48, 0d3FF0000000000000, %fd90, %p104;
	cvt.rn.f64.s32 	%fd49, %r51;
	mul.f64 	%fd50, %fd48, %fd49;
	cvt.rn.f32.f64 	%f237, %fd50;
	mov.u32 	%r158, _ZZ18CorrelationFeatureiPiPfE11stddSubGLCM;
	add.s32 	%r57, %r158, %r90;
	st.shared.f32 	[%r57], %f237;
	bar.sync 	0;
	@%p103 bra 	$L__BB4_98;
	ld.shared.f32 	%f238, [%r57+4];
	ld.shared.f32 	%f239, [%r57];
	add.f32 	%f240, %f238, %f239;
	st.shared.f32 	[%r57], %f240;
$L__BB4_98:
	setp.neu.f32 	%p105, %f29, 0f00000000;
	bar.sync 	0;
	@%p105 bra 	$L__BB4_100;
	ld.shared.f32 	%f241, [%r57+8];
	ld.shared.f32 	%f242, [%r57];
	add.f32 	%f243, %f241, %f242;
	st.shared.f32 	[%r57], %f243;
$L__BB4_100:
	setp.neu.f32 	%p106, %f42, 0f00000000;
	bar.sync 	0;
	@%p106 bra 	$L__BB4_102;
	ld.shared.f32 	%f244, [%r57+16];
	ld.shared.f32 	%f245, [%r57];
	add.f32 	%f246, %f244, %f245;
	st.shared.f32 	[%r57], %f246;
$L__BB4_102:
	setp.neu.f32 	%p107, %f55, 0f00000000;
	bar.sync 	0;
	@%p107 bra 	$L__BB4_104;
	ld.shared.f32 	%f247, [%r57+32];
	ld.shared.f32 	%f248, [%r57];
	add.f32 	%f249, %f247, %f248;
	st.shared.f32 	[%r57], %f249;
$L__BB4_104:
	setp.neu.f32 	%p108, %f68, 0f00000000;
	bar.sync 	0;
	@%p108 bra 	$L__BB4_106;
	ld.shared.f32 	%f250, [%r57+64];
	ld.shared.f32 	%f251, [%r57];
	add.f32 	%f252, %f250, %f251;
	st.shared.f32 	[%r57], %f252;
$L__BB4_106:
	setp.neu.f32 	%p109, %f81, 0f00000000;
	bar.sync 	0;
	@%p109 bra 	$L__BB4_108;
	ld.shared.f32 	%f253, [%r57+128];
	ld.shared.f32 	%f254, [%r57];
	add.f32 	%f255, %f253, %f254;
	st.shared.f32 	[%r57], %f255;
$L__BB4_108:
	bar.sync 	0;
	setp.gt.s32 	%p110, %r1, 1;
	@%p110 bra 	$L__BB4_114;
	setp.eq.s32 	%p113, %r1, 0;
	@%p113 bra 	$L__BB4_119;
	setp.eq.s32 	%p114, %r1, 1;
	@%p114 bra 	$L__BB4_111;
	bra.uni 	$L__BB4_137;
$L__BB4_111:
	ld.shared.f32 	%f85, [_ZZ18CorrelationFeatureiPiPfE11stddSubGLCM+256];
	cvt.f64.f32 	%fd15, %f85;
	{
	.reg .b32 %temp; 
	mov.b64 	{%temp, %r60}, %fd15;
	}
	mov.f64 	%fd65, 0d3FE0000000000000;
	{
	.reg .b32 %temp; 
	mov.b64 	{%temp, %r61}, %fd65;
	}
	abs.f64 	%fd16, %fd15;
	{ // callseq 7, 0
	.param .b64 param0;
	st.param.f64 	[param0], %fd16;
	.param .b64 param1;
	st.param.f64 	[param1], 0d3FE0000000000000;
	.param .b64 retval0;
	call.uni (retval0), 
	__internal_accurate_pow, 
	(
	param0, 
	param1
	);
	ld.param.f64 	%fd66, [retval0];
	} // callseq 7
	setp.lt.s32 	%p137, %r60, 0;
	setp.neu.f32 	%p138, %f85, 0f00000000;
	shr.s32 	%r187, %r61, 31;
	and.b32  	%r188, %r187, 2146435072;
	mov.b32 	%r189, 0;
	mov.b64 	%fd68, {%r189, %r188};
	selp.f64 	%fd69, 0dFFF8000000000000, %fd66, %p137;
	selp.f64 	%fd92, %fd69, %fd68, %p138;
	add.f64 	%fd70, %fd15, 0d3FE0000000000000;
	{
	.reg .b32 %temp; 
	mov.b64 	{%temp, %r190}, %fd70;
	}
	and.b32  	%r191, %r190, 2146435072;
	setp.ne.s32 	%p139, %r191, 2146435072;
	@%p139 bra 	$L__BB4_127;
	setp.num.f32 	%p140, %f85, %f85;
	@%p140 bra 	$L__BB4_125;
	mov.f64 	%fd71, 0d3FE0000000000000;
	add.rn.f64 	%fd92, %fd15, %fd71;
	bra.uni 	$L__BB4_127;
$L__BB4_114:
	setp.eq.s32 	%p111, %r1, 2;
	@%p111 bra 	$L__BB4_128;
	setp.eq.s32 	%p112, %r1, 3;
	@%p112 bra 	$L__BB4_116;
	bra.uni 	$L__BB4_137;
$L__BB4_116:
	ld.shared.f32 	%f87, [_ZZ18CorrelationFeatureiPiPfE11stddSubGLCM+768];
	cvt.f64.f32 	%fd27, %f87;
	{
	.reg .b32 %temp; 
	mov.b64 	{%temp, %r64}, %fd27;
	}
	mov.f64 	%fd51, 0d3FE0000000000000;
	{
	.reg .b32 %temp; 
	mov.b64 	{%temp, %r65}, %fd51;
	}
	abs.f64 	%fd28, %fd27;
	{ // callseq 5, 0
	.param .b64 param0;
	st.param.f64 	[param0], %fd28;
	.param .b64 param1;
	st.param.f64 	[param1], 0d3FE0000000000000;
	.param .b64 retval0;
	call.uni (retval0), 
	__internal_accurate_pow, 
	(
	param0, 
	param1
	);
	ld.param.f64 	%fd52, [retval0];
	} // callseq 5
	setp.lt.s32 	%p115, %r64, 0;
	setp.neu.f32 	%p116, %f87, 0f00000000;
	shr.s32 	%r159, %r65, 31;
	and.b32  	%r160, %r159, 2146435072;
	mov.b32 	%r161, 0;
	mov.b64 	%fd54, {%r161, %r160};
	selp.f64 	%fd55, 0dFFF8000000000000, %fd52, %p115;
	selp.f64 	%fd94, %fd55, %fd54, %p116;
	add.f64 	%fd56, %fd27, 0d3FE0000000000000;
	{
	.reg .b32 %temp; 
	mov.b64 	{%temp, %r162}, %fd56;
	}
	and.b32  	%r163, %r162, 2146435072;
	setp.ne.s32 	%p117, %r163, 2146435072;
	@%p117 bra 	$L__BB4_136;
	setp.num.f32 	%p118, %f87, %f87;
	@%p118 bra 	$L__BB4_134;
	mov.f64 	%fd57, 0d3FE0000000000000;
	add.rn.f64 	%fd94, %fd27, %fd57;
	bra.uni 	$L__BB4_136;
$L__BB4_119:
	ld.shared.f32 	%f84, [_ZZ18CorrelationFeatureiPiPfE11stddSubGLCM];
	cvt.f64.f32 	%fd9, %f84;
	{
	.reg .b32 %temp; 
	mov.b64 	{%temp, %r58}, %fd9;
	}
	mov.f64 	%fd72, 0d3FE0000000000000;
	{
	.reg .b32 %temp; 
	mov.b64 	{%temp, %r59}, %fd72;
	}
	abs.f64 	%fd10, %fd9;
	{ // callseq 8, 0
	.param .b64 param0;
	st.param.f64 	[param0], %fd10;
	.param .b64 param1;
	st.param.f64 	[param1], 0d3FE0000000000000;
	.param .b64 retval0;
	call.uni (retval0), 
	__internal_accurate_pow, 
	(
	param0, 
	param1
	);
	ld.param.f64 	%fd73, [retval0];
	} // callseq 8
	setp.lt.s32 	%p148, %r58, 0;
	setp.neu.f32 	%p149, %f84, 0f00000000;
	shr.s32 	%r201, %r59, 31;
	and.b32  	%r202, %r201, 2146435072;
	mov.b32 	%r203, 0;
	mov.b64 	%fd75, {%r203, %r202};
	selp.f64 	%fd76, 0dFFF8000000000000, %fd73, %p148;
	selp.f64 	%fd91, %fd76, %fd75, %p149;
	add.f64 	%fd77, %fd9, 0d3FE0000000000000;
	{
	.reg .b32 %temp; 
	mov.b64 	{%temp, %r204}, %fd77;
	}
	and.b32  	%r205, %r204, 2146435072;
	setp.ne.s32 	%p150, %r205, 2146435072;
	@%p150 bra 	$L__BB4_124;
	setp.num.f32 	%p151, %f84, %f84;
	@%p151 bra 	$L__BB4_122;
	mov.f64 	%fd78, 0d3FE0000000000000;
	add.rn.f64 	%fd91, %fd9, %fd78;
	bra.uni 	$L__BB4_124;
$L__BB4_122:
	setp.neu.f64 	%p152, %fd10, 0d7FF0000000000000;
	@%p152 bra 	$L__BB4_124;
	setp.lt.s32 	%p153, %r59, 0;
	setp.neu.f32 	%p154, %f84, 0f00000000;
	setp.lt.s32 	%p155, %r58, 0;
	and.b32  	%r206, %r59, 2146435072;
	setp.eq.s32 	%p156, %r206, 1071644672;
	selp.b32 	%r207, 0, 2146435072, %p153;
	and.b32  	%r208, %r59, 2147483647;
	setp.ne.s32 	%p157, %r208, 1071644672;
	or.b32  	%r209, %r207, -2147483648;
	selp.b32 	%r210, %r209, %r207, %p157;
	selp.b32 	%r211, %r210, %r207, %p156;
	selp.b32 	%r212, %r211, %r207, %p154;
	selp.b32 	%r213, %r212, %r207, %p155;
	mov.b32 	%r214, 0;
	mov.b64 	%fd91, {%r214, %r213};
$L__BB4_124:
	setp.eq.f32 	%p158, %f84, 0f3F800000;
	cvt.rn.f32.f64 	%f262, %fd91;
	selp.f32 	%f263, 0f3F800000, %f262, %p158;
	st.shared.f32 	[_ZZ18CorrelationFeatureiPiPfE4stdd], %f263;
	bra.uni 	$L__BB4_137;
$L__BB4_125:
	setp.neu.f64 	%p141, %fd16, 0d7FF0000000000000;
	@%p141 bra 	$L__BB4_127;
	setp.lt.s32 	%p142, %r61, 0;
	setp.neu.f32 	%p143, %f85, 0f00000000;
	setp.lt.s32 	%p144, %r60, 0;
	and.b32  	%r192, %r61, 2146435072;
	setp.eq.s32 	%p145, %r192, 1071644672;
	selp.b32 	%r193, 0, 2146435072, %p142;
	and.b32  	%r194, %r61, 2147483647;
	setp.ne.s32 	%p146, %r194, 1071644672;
	or.b32  	%r195, %r193, -2147483648;
	selp.b32 	%r196, %r195, %r193, %p146;
	selp.b32 	%r197, %r196, %r193, %p145;
	selp.b32 	%r198, %r197, %r193, %p143;
	selp.b32 	%r199, %r198, %r193, %p144;
	mov.b32 	%r200, 0;
	mov.b64 	%fd92, {%r200, %r199};
$L__BB4_127:
	setp.eq.f32 	%p147, %f85, 0f3F800000;
	cvt.rn.f32.f64 	%f260, %fd92;
	selp.f32 	%f261, 0f3F800000, %f260, %p147;
	st.shared.f32 	[_ZZ18CorrelationFeatureiPiPfE4stdd+4], %f261;
	bra.uni 	$L__BB4_137;
$L__BB4_128:
	ld.shared.f32 	%f86, [_ZZ18CorrelationFeatureiPiPfE11stddSubGLCM+512];
	cvt.f64.f32 	%fd21, %f86;
	{
	.reg .b32 %temp; 
	mov.b64 	{%temp, %r62}, %fd21;
	}
	mov.f64 	%fd58, 0d3FE0000000000000;
	{
	.reg .b32 %temp; 
	mov.b64 	{%temp, %r63}, %fd58;
	}
	abs.f64 	%fd22, %fd21;
	{ // callseq 6, 0
	.param .b64 param0;
	st.param.f64 	[param0], %fd22;
	.param .b64 param1;
	st.param.f64 	[param1], 0d3FE0000000000000;
	.param .b64 retval0;
	call.uni (retval0), 
	__internal_accurate_pow, 
	(
	param0, 
	param1
	);
	ld.param.f64 	%fd59, [retval0];
	} // callseq 6
	setp.lt.s32 	%p126, %r62, 0;
	setp.neu.f32 	%p127, %f86, 0f00000000;
	shr.s32 	%r173, %r63, 31;
	and.b32  	%r174, %r173, 2146435072;
	mov.b32 	%r175, 0;
	mov.b64 	%fd61, {%r175, %r174};
	selp.f64 	%fd62, 0dFFF8000000000000, %fd59, %p126;
	selp.f64 	%fd93, %fd62, %fd61, %p127;
	add.f64 	%fd63, %fd21, 0d3FE0000000000000;
	{
	.reg .b32 %temp; 
	mov.b64 	{%temp, %r176}, %fd63;
	}
	and.b32  	%r177, %r176, 2146435072;
	setp.ne.s32 	%p128, %r177, 2146435072;
	@%p128 bra 	$L__BB4_133;
	setp.num.f32 	%p129, %f86, %f86;
	@%p129 bra 	$L__BB4_131;
	mov.f64 	%fd64, 0d3FE0000000000000;
	add.rn.f64 	%fd93, %fd21, %fd64;
	bra.uni 	$L__BB4_133;
$L__BB4_131:
	setp.neu.f64 	%p130, %fd22, 0d7FF0000000000000;
	@%p130 bra 	$L__BB4_133;
	setp.lt.s32 	%p131, %r63, 0;
	setp.neu.f32 	%p132, %f86, 0f00000000;
	setp.lt.s32 	%p133, %r62, 0;
	and.b32  	%r178, %r63, 2146435072;
	setp.eq.s32 	%p134, %r178, 1071644672;
	selp.b32 	%r179, 0, 2146435072, %p131;
	and.b32  	%r180, %r63, 2147483647;
	setp.ne.s32 	%p135, %r180, 1071644672;
	or.b32  	%r181, %r179, -2147483648;
	selp.b32 	%r182, %r181, %r179, %p135;
	selp.b32 	%r183, %r182, %r179, %p134;
	selp.b32 	%r184, %r183, %r179, %p132;
	selp.b32 	%r185, %r184, %r179, %p133;
	mov.b32 	%r186, 0;
	mov.b64 	%fd93, {%r186, %r185};
$L__BB4_133:
	setp.eq.f32 	%p136, %f86, 0f3F800000;
	cvt.rn.f32.f64 	%f258, %fd93;
	selp.f32 	%f259, 0f3F800000, %f258, %p136;
	st.shared.f32 	[_ZZ18CorrelationFeatureiPiPfE4stdd+8], %f259;
	bra.uni 	$L__BB4_137;
$L__BB4_134:
	setp.neu.f64 	%p119, %fd28, 0d7FF0000000000000;
	@%p119 bra 	$L__BB4_136;
	setp.lt.s32 	%p120, %r65, 0;
	setp.neu.f32 	%p121, %f87, 0f00000000;
	setp.lt.s32 	%p122, %r64, 0;
	and.b32  	%r164, %r65, 2146435072;
	setp.eq.s32 	%p123, %r164, 1071644672;
	selp.b32 	%r165, 0, 2146435072, %p120;
	and.b32  	%r166, %r65, 2147483647;
	setp.ne.s32 	%p124, %r166, 1071644672;
	or.b32  	%r167, %r165, -2147483648;
	selp.b32 	%r168, %r167, %r165, %p124;
	selp.b32 	%r169, %r168, %r165, %p123;
	selp.b32 	%r170, %r169, %r165, %p121;
	selp.b32 	%r171, %r170, %r165, %p122;
	mov.b32 	%r172, 0;
	mov.b64 	%fd94, {%r172, %r171};
$L__BB4_136:
	setp.eq.f32 	%p125, %f87, 0f3F800000;
	cvt.rn.f32.f64 	%f256, %fd94;
	selp.f32 	%f257, 0f3F800000, %f256, %p125;
	st.shared.f32 	[_ZZ18CorrelationFeatureiPiPfE4stdd+12], %f257;
$L__BB4_137:
	bar.sync 	0;
	ld.global.u32 	%r66, [%rd1];
	ld.shared.f32 	%f88, [%r53];
	sub.f32 	%f89, %f82, %f88;
	abs.f32 	%f90, %f2;
	setp.lt.f32 	%p159, %f340, %f90;
	@%p159 bra 	$L__BB4_149;
	mul.f32 	%f91, %f90, 0f4B000000;
	setp.gtu.f32 	%p160, %f340, %f91;
	@%p160 bra 	$L__BB4_145;
	div.approx.f32 	%f264, %f340, %f90;
	cvt.rzi.f32.f32 	%f338, %f264;
	neg.f32 	%f93, %f90;
	fma.rn.f32 	%f94, %f93, %f338, %f340;
	mov.b32 	%r67, %f94;
	mov.b32 	%r215, %f90;
	setp.lt.u32 	%p161, %r67, %r215;
	@%p161 bra 	$L__BB4_144;
	setp.lt.u32 	%p162, %r67, -2147483647;
	@%p162 bra 	$L__BB4_142;
	add.f32 	%f269, %f338, 0fBF800000;
	setp.lt.f32 	%p165, %f94, %f93;
	add.f32 	%f270, %f269, 0fBF800000;
	selp.f32 	%f338, %f270, %f269, %p165;
	bra.uni 	$L__BB4_144;
$L__BB4_142:
	add.f32 	%f338, %f338, 0f3F800000;
	add.f32 	%f265, %f90, %f90;
	setp.ltu.f32 	%p163, %f94, %f265;
	@%p163 bra 	$L__BB4_144;
	add.f32 	%f266, %f338, 0f3F800000;
	fma.rn.f32 	%f267, %f90, 0fC0400000, %f94;
	setp.ge.f32 	%p164, %f267, 0f00000000;
	add.f32 	%f268, %f266, 0f3F800000;
	selp.f32 	%f338, %f268, %f266, %p164;
$L__BB4_144:
	fma.rn.f32 	%f340, %f93, %f338, %f340;
	bra.uni 	$L__BB4_149;
$L__BB4_145:
	mov.b32 	%r68, %f340;
	mov.b32 	%r216, %f91;
	and.b32  	%r69, %r216, -8388608;
	and.b32  	%r217, %r68, 8388607;
	or.b32  	%r256, %r217, 1065353216;
	and.b32  	%r218, %r216, 8388607;
	or.b32  	%r71, %r218, 1065353216;
	mov.b32 	%f339, %r256;
	sub.s32 	%r219, %r68, %r69;
	add.s32 	%r220, %r219, 192937984;
	and.b32  	%r257, %r220, -8388608;
	setp.eq.s32 	%p166, %r257, 0;
	@%p166 bra 	$L__BB4_148;
	mov.b32 	%f271, %r71;
	rcp.approx.ftz.f32 	%f101, %f271;
	neg.f32 	%f102, %f271;
$L__BB4_147:
	min.u32 	%r221, %r257, 192937984;
	add.s32 	%r222, %r256, %r221;
	mov.b32 	%f272, %r222;
	mul.f32 	%f273, %f101, %f272;
	fma.rn.f32 	%f274, %f102, %f273, %f272;
	fma.rn.f32 	%f275, %f274, %f101, %f273;
	fma.rn.f32 	%f276, %f102, %f275, %f272;
	fma.rz.f32 	%f277, %f276, %f101, %f275;
	cvt.rzi.f32.f32 	%f278, %f277;
	fma.rn.f32 	%f339, %f102, %f278, %f272;
	sub.s32 	%r257, %r257, %r221;
	mov.b32 	%r256, %f339;
	setp.ne.s32 	%p167, %r257, 0;
	setp.ne.s32 	%p168, %r256, 0;
	and.pred  	%p169, %p167, %p168;
	@%p169 bra 	$L__BB4_147;
$L__BB4_148:
	mov.b32 	%f280, %r69;
	setp.leu.f32 	%p170, %f90, 0f00000000;
	setp.gt.u32 	%p171, %r68, 2139095039;
	selp.f32 	%f281, 0f7FFFFFFF, %f280, %p170;
	selp.f32 	%f282, 0f7FFFFFFF, %f281, %p171;
	mul.f32 	%f283, %f339, 0f34000000;
	mul.f32 	%f340, %f282, %f283;
$L__BB4_149:
	setp.eq.s32 	%p172, %r56, 1062207488;
	abs.f32 	%f284, %f340;
	setp.nan.f32 	%p173, %f284, %f284;
	abs.f32 	%f285, %f340;
	selp.f32 	%f286, %f340, %f285, %p173;
	sub.f32 	%f287, %f286, %f88;
	add.f32 	%f288, %f287, 0f3F800000;
	add.f32 	%f289, %f89, 0f3F800000;
	mul.f32 	%f290, %f289, %f288;
	cvt.rn.f32.s32 	%f291, %r66;
	mul.f32 	%f107, %f290, %f291;
	mov.u32 	%r225, _ZZ18CorrelationFeatureiPiPfE4stdd;
	add.s32 	%r226, %r225, %r140;
	ld.shared.f32 	%f292, [%r226];
	cvt.f64.f32 	%fd79, %f292;
	add.f64 	%fd33, %fd79, 0d3DDB7CDFD9D7BDBB;
	{
	.reg .b32 %temp; 
	mov.b64 	{%temp, %r77}, %fd33;
	}
	abs.f64 	%fd34, %fd33;
	{ // callseq 9, 0
	.param .b64 param0;
	st.param.f64 	[param0], %fd34;
	.param .b64 param1;
	st.param.f64 	[param1], 0d4000000000000000;
	.param .b64 retval0;
	call.uni (retval0), 
	__internal_accurate_pow, 
	(
	param0, 
	param1
	);
	ld.param.f64 	%fd80, [retval0];
	} // callseq 9
	setp.lt.s32 	%p174, %r77, 0;
	neg.f64 	%fd82, %fd80;
	selp.f64 	%fd83, %fd82, %fd80, %p172;
	selp.f64 	%fd96, %fd83, %fd80, %p174;
	setp.neu.f64 	%p175, %fd33, 0d0000000000000000;
	@%p175 bra 	$L__BB4_151;
	setp.eq.s32 	%p176, %r56, 1062207488;
	selp.b32 	%r227, %r77, 0, %p176;
	setp.lt.s32 	%p177, %r142, 0;
	or.b32  	%r228, %r227, 2146435072;
	selp.b32 	%r229, %r228, %r227, %p177;
	mov.b32 	%r230, 0;
	mov.b64 	%fd96, {%r230, %r229};
$L__BB4_151:
	add.f64 	%fd84, %fd33, 0d4000000000000000;
	{
	.reg .b32 %temp; 
	mov.b64 	{%temp, %r231}, %fd84;
	}
	and.b32  	%r232, %r231, 2146435072;
	setp.ne.s32 	%p178, %r232, 2146435072;
	@%p178 bra 	$L__BB4_156;
	setp.num.f64 	%p179, %fd33, %fd33;
	@%p179 bra 	$L__BB4_154;
	mov.f64 	%fd85, 0d4000000000000000;
	add.rn.f64 	%fd96, %fd33, %fd85;
	bra.uni 	$L__BB4_156;
$L__BB4_154:
	setp.neu.f64 	%p180, %fd34, 0d7FF0000000000000;
	@%p180 bra 	$L__BB4_156;
	setp.lt.s32 	%p181, %r77, 0;
	setp.eq.s32 	%p182, %r56, 1062207488;
	setp.lt.s32 	%p183, %r142, 0;
	selp.b32 	%r234, 0, 2146435072, %p183;
	and.b32  	%r235, %r142, 2147483647;
	setp.ne.s32 	%p184, %r235, 1071644672;
	or.b32  	%r236, %r234, -2147483648;
	selp.b32 	%r237, %r236, %r234, %p184;
	selp.b32 	%r238, %r237, %r234, %p182;
	selp.b32 	%r239, %r238, %r234, %p181;
	mov.b32 	%r240, 0;
	mov.b64 	%fd96, {%r240, %r239};
$L__BB4_156:
	setp.neu.f32 	%p185, %f16, 0f00000000;
	setp.eq.f64 	%p186, %fd33, 0d3FF0000000000000;
	selp.f64 	%fd86, 0d3FF0000000000000, %fd96, %p186;
	cvt.f64.f32 	%fd87, %f107;
	div.rn.f64 	%fd88, %fd87, %fd86;
	cvt.rn.f32.f64 	%f293, %fd88;
	mov.u32 	%r242, _ZZ18CorrelationFeatureiPiPfE11corrSubGLCM;
	add.s32 	%r78, %r242, %r90;
	st.shared.f32 	[%r78], %f293;
	bar.sync 	0;
	@%p185 bra 	$L__BB4_158;
	ld.shared.f32 	%f294, [%r78+4];
	ld.shared.f32 	%f295, [%r78];
	add.f32 	%f296, %f294, %f295;
	st.shared.f32 	[%r78], %f296;
$L__BB4_158:
	setp.neu.f32 	%p187, %f29, 0f00000000;
	bar.sync 	0;
	@%p187 bra 	$L__BB4_160;
	ld.shared.f32 	%f297, [%r78+8];
	ld.shared.f32 	%f298, [%r78];
	add.f32 	%f299, %f297, %f298;
	st.shared.f32 	[%r78], %f299;
$L__BB4_160:
	setp.neu.f32 	%p188, %f42, 0f00000000;
	bar.sync 	0;
	@%p188 bra 	$L__BB4_162;
	ld.shared.f32 	%f300, [%r78+16];
	ld.shared.f32 	%f301, [%r78];
	add.f32 	%f302, %f300, %f301;
	st.shared.f32 	[%r78], %f302;
$L__BB4_162:
	setp.neu.f32 	%p189, %f55, 0f00000000;
	bar.sync 	0;
	@%p189 bra 	$L__BB4_164;
	ld.shared.f32 	%f303, [%r78+32];
	ld.shared.f32 	%f304, [%r78];
	add.f32 	%f305, %f303, %f304;
	st.shared.f32 	[%r78], %f305;
$L__BB4_164:
	setp.neu.f32 	%p190, %f68, 0f00000000;
	bar.sync 	0;
	@%p190 bra 	$L__BB4_166;
	ld.shared.f32 	%f306, [%r78+64];
	ld.shared.f32 	%f307, [%r78];
	add.f32 	%f308, %f306, %f307;
	st.shared.f32 	[%r78], %f308;
$L__BB4_166:
	setp.neu.f32 	%p191, %f81, 0f00000000;
	bar.sync 	0;
	@%p191 bra 	$L__BB4_168;
	ld.shared.f32 	%f309, [%r78+128];
	ld.shared.f32 	%f310, [%r78];
	add.f32 	%f311, %f309, %f310;
	st.shared.f32 	[%r78], %f311;
$L__BB4_168:
	bar.sync 	0;
	setp.ne.s32 	%p192, %r1, 4;
	@%p192 bra 	$L__BB4_170;
	ld.shared.f32 	%f312, [_ZZ18CorrelationFeatureiPiPfE11corrSubGLCM];
	ld.shared.f32 	%f313, [_ZZ18CorrelationFeatureiPiPfE11corrSubGLCM+256];
	add.f32 	%f314, %f312, %f313;
	ld.shared.f32 	%f315, [_ZZ18CorrelationFeatureiPiPfE11corrSubGLCM+512];
	add.f32 	%f316, %f314, %f315;
	ld.shared.f32 	%f317, [_ZZ18CorrelationFeatureiPiPfE11corrSubGLCM+768];
	add.f32 	%f318, %f316, %f317;
	mul.f32 	%f319, %f318, 0f3E800000;
	mov.u32 	%r243, %ctaid.x;
	cvta.to.global.u64 	%rd6, %rd3;
	mul.wide.u32 	%rd7, %r243, 4;
	add.s64 	%rd8, %rd6, %rd7;
	st.global.f32 	[%rd8], %f319;
$L__BB4_170:
	ret;

}
.func  (.param .b64 func_retval0) __internal_accurate_pow(
	.param .b64 __internal_accurate_pow_param_0,
	.param .b64 __internal_accurate_pow_param_1
)
{
	.reg .pred 	%p<8>;
	.reg .b32 	%r<49>;
	.reg .b32 	%f<3>;
	.reg .b64 	%fd<109>;

	ld.param.f64 	%fd10, [__internal_accurate_pow_param_0];
	ld.param.f64 	%fd11, [__internal_accurate_pow_param_1];
	{
	.reg .b32 %temp; 
	mov.b64 	{%temp, %r46}, %fd10;
	}
	{
	.reg .b32 %temp; 
	mov.b64 	{%r45, %temp}, %fd10;
	}
	shr.u32 	%r47, %r46, 20;
	setp.gt.u32 	%p1, %r46, 1048575;
	@%p1 bra 	$L__BB5_2;
	mul.f64 	%fd12, %fd10, 0d4350000000000000;
	{
	.reg .b32 %temp; 
	mov.b64 	{%temp, %r46}, %fd12;
	}
	{
	.reg .b32 %temp; 
	mov.b64 	{%r45, %temp}, %fd12;
	}
	shr.u32 	%r16, %r46, 20;
	add.s32 	%r47, %r16, -54;
$L__BB5_2:
	add.s32 	%r48, %r47, -1023;
	and.b32  	%r17, %r46, -2146435073;
	or.b32  	%r18, %r17, 1072693248;
	mov.b64 	%fd107, {%r45, %r18};
	setp.lt.u32 	%p2, %r18, 1073127583;
	@%p2 bra 	$L__BB5_4;
	{
	.reg .b32 %temp; 
	mov.b64 	{%r19, %temp}, %fd107;
	}
	{
	.reg .b32 %temp; 
	mov.b64 	{%temp, %r20}, %fd107;
	}
	add.s32 	%r21, %r20, -1048576;
	mov.b64 	%fd107, {%r19, %r21};
	add.s32 	%r48, %r47, -1022;
$L__BB5_4:
	add.f64 	%fd13, %fd107, 0dBFF0000000000000;
	add.f64 	%fd14, %fd107, 0d3FF0000000000000;
	rcp.approx.ftz.f64 	%fd15, %fd14;
	neg.f64 	%fd16, %fd14;
	fma.rn.f64 	%fd17, %fd16, %fd15, 0d3FF0000000000000;
	fma.rn.f64 	%fd18, %fd17, %fd17, %fd17;
	fma.rn.f64 	%fd19, %fd18, %fd15, %fd15;
	mul.f64 	%fd20, %fd13, %fd19;
	fma.rn.f64 	%fd21, %fd13, %fd19, %fd20;
	mul.f64 	%fd22, %fd21, %fd21;
	fma.rn.f64 	%fd23, %fd22, 0d3EB0F5FF7D2CAFE2, 0d3ED0F5D241AD3B5A;
	fma.rn.f64 	%fd24, %fd23, %fd22, 0d3EF3B20A75488A3F;
	fma.rn.f64 	%fd25, %fd24, %fd22, 0d3F1745CDE4FAECD5;
	fma.rn.f64 	%fd26, %fd25, %fd22, 0d3F3C71C7258A578B;
	fma.rn.f64 	%fd27, %fd26, %fd22, 0d3F6249249242B910;
	fma.rn.f64 	%fd28, %fd27, %fd22, 0d3F89999999999DFB;
	sub.f64 	%fd29, %fd13, %fd21;
	add.f64 	%fd30, %fd29, %fd29;
	neg.f64 	%fd31, %fd21;
	fma.rn.f64 	%fd32, %fd31, %fd13, %fd30;
	mul.f64 	%fd33, %fd19, %fd32;
	fma.rn.f64 	%fd34, %fd22, %fd28, 0d3FB5555555555555;
	mov.f64 	%fd35, 0d3FB5555555555555;
	sub.f64 	%fd36, %fd35, %fd34;
	fma.rn.f64 	%fd37, %fd22, %fd28, %fd36;
	add.f64 	%fd38, %fd37, 0dBC46A4CB00B9E7B0;
	add.f64 	%fd39, %fd34, %fd38;
	sub.f64 	%fd40, %fd34, %fd39;
	add.f64 	%fd41, %fd38, %fd40;
	mul.rn.f64 	%fd42, %fd21, %fd21;
	neg.f64 	%fd43, %fd42;
	fma.rn.f64 	%fd44, %fd21, %fd21, %fd43;
	{
	.reg .b32 %temp; 
	mov.b64 	{%r22, %temp}, %fd33;
	}
	{
	.reg .b32 %temp; 
	mov.b64 	{%temp, %r23}, %fd33;
	}
	add.s32 	%r24, %r23, 1048576;
	mov.b64 	%fd45, {%r22, %r24};
	fma.rn.f64 	%fd46, %fd21, %fd45, %fd44;
	mul.rn.f64 	%fd47, %fd42, %fd21;
	neg.f64 	%fd48, %fd47;
	fma.rn.f64 	%fd49, %fd42, %fd21, %fd48;
	fma.rn.f64 	%fd50, %fd42, %fd33, %fd49;
	fma.rn.f64 	%fd51, %fd46, %fd21, %fd50;
	mul.rn.f64 	%fd52, %fd39, %fd47;
	neg.f64 	%fd53, %fd52;
	fma.rn.f64 	%fd54, %fd39, %fd47, %fd53;
	fma.rn.f64 	%fd55, %fd39, %fd51, %fd54;
	fma.rn.f64 	%fd56, %fd41, %fd47, %fd55;
	add.f64 	%fd57, %fd52, %fd56;
	sub.f64 	%fd58, %fd52, %fd57;
	add.f64 	%fd59, %fd56, %fd58;
	add.f64 	%fd60, %fd21, %fd57;
	sub.f64 	%fd61, %fd21, %fd60;
	add.f64 	%fd62, %fd57, %fd61;
	add.f64 	%fd63, %fd59, %fd62;
	add.f64 	%fd64, %fd33, %fd63;
	add.f64 	%fd65, %fd60, %fd64;
	sub.f64 	%fd66, %fd60, %fd65;
	add.f64 	%fd67, %fd64, %fd66;
	xor.b32  	%r25, %r48, -2147483648;
	mov.b32 	%r26, 1127219200;
	mov.b64 	%fd68, {%r25, %r26};
	mov.b32 	%r27, -2147483648;
	mov.b64 	%fd69, {%r27, %r26};
	sub.f64 	%fd70, %fd68, %fd69;
	fma.rn.f64 	%fd71, %fd70, 0d3FE62E42FEFA39EF, %fd65;
	fma.rn.f64 	%fd72, %fd70, 0dBFE62E42FEFA39EF, %fd71;
	sub.f64 	%fd73, %fd72, %fd65;
	sub.f64 	%fd74, %fd67, %fd73;
	fma.rn.f64 	%fd75, %fd70, 0d3C7ABC9E3B39803F, %fd74;
	add.f64 	%fd76, %fd71, %fd75;
	sub.f64 	%fd77, %fd71, %fd76;
	add.f64 	%fd78, %fd75, %fd77;
	{
	.reg .b32 %temp; 
	mov.b64 	{%temp, %r28}, %fd11;
	}
	{
	.reg .b32 %temp; 
	mov.b64 	{%r29, %temp}, %fd11;
	}
	shl.b32 	%r30, %r28, 1;
	setp.gt.u32 	%p3, %r30, -33554433;
	and.b32  	%r31, %r28, -15728641;
	selp.b32 	%r32, %r31, %r28, %p3;
	mov.b64 	%fd79, {%r29, %r32};
	mul.rn.f64 	%fd80, %fd76, %fd79;
	neg.f64 	%fd81, %fd80;
	fma.rn.f64 	%fd82, %fd76, %fd79, %fd81;
	fma.rn.f64 	%fd83, %fd78, %fd79, %fd82;
	add.f64 	%fd4, %fd80, %fd83;
	sub.f64 	%fd84, %fd80, %fd4;
	add.f64 	%fd5, %fd83, %fd84;
	fma.rn.f64 	%fd85, %fd4, 0d3FF71547652B82FE, 0d4338000000000000;
	{
	.reg .b32 %temp; 
	mov.b64 	{%r13, %temp}, %fd85;
	}
	mov.f64 	%fd86, 0dC338000000000000;
	add.rn.f64 	%fd87, %fd85, %fd86;
	fma.rn.f64 	%fd88, %fd87, 0dBFE62E42FEFA39EF, %fd4;
	fma.rn.f64 	%fd89, %fd87, 0dBC7ABC9E3B39803F, %fd88;
	fma.rn.f64 	%fd90, %fd89, 0d3E5ADE1569CE2BDF, 0d3E928AF3FCA213EA;
	fma.rn.f64 	%fd91, %fd90, %fd89, 0d3EC71DEE62401315;
	fma.rn.f64 	%fd92, %fd91, %fd89, 0d3EFA01997C89EB71;
	fma.rn.f64 	%fd93, %fd92, %fd89, 0d3F2A01A014761F65;
	fma.rn.f64 	%fd94, %fd93, %fd89, 0d3F56C16C1852B7AF;
	fma.rn.f64 	%fd95, %fd94, %fd89, 0d3F81111111122322;
	fma.rn.f64 	%fd96, %fd95, %fd89, 0d3FA55555555502A1;
	fma.rn.f64 	%fd97, %fd96, %fd89, 0d3FC5555555555511;
	fma.rn.f64 	%fd98, %fd97, %fd89, 0d3FE000000000000B;
	fma.rn.f64 	%fd99, %fd98, %fd89, 0d3FF0000000000000;
	fma.rn.f64 	%fd100, %fd99, %fd89, 0d3FF0000000000000;
	{
	.reg .b32 %temp; 
	mov.b64 	{%r14, %temp}, %fd100;
	}
	{
	.reg .b32 %temp; 
	mov.b64 	{%temp, %r15}, %fd100;
	}
	shl.b32 	%r33, %r13, 20;
	add.s32 	%r34, %r33, %r15;
	mov.b64 	%fd108, {%r14, %r34};
	{
	.reg .b32 %temp; 
	mov.b64 	{%temp, %r35}, %fd4;
	}
	mov.b32 	%f2, %r35;
	abs.f32 	%f1, %f2;
	setp.lt.f32 	%p4, %f1, 0f4086232B;
	@%p4 bra 	$L__BB5_7;
	setp.lt.f64 	%p5, %fd4, 0d0000000000000000;
	add.f64 	%fd101, %fd4, 0d7FF0000000000000;
	selp.f64 	%fd108, 0d0000000000000000, %fd101, %p5;
	setp.geu.f32 	%p6, %f1, 0f40874800;
	@%p6 bra 	$L__BB5_7;
	shr.u32 	%r36, %r13, 31;
	add.s32 	%r37, %r13, %r36;
	shr.s32 	%r38, %r37, 1;
	shl.b32 	%r39, %r38, 20;
	add.s32 	%r40, %r15, %r39;
	mov.b64 	%fd102, {%r14, %r40};
	sub.s32 	%r41, %r13, %r38;
	shl.b32 	%r42, %r41, 20;
	add.s32 	%r43, %r42, 1072693248;
	mov.b32 	%r44, 0;
	mov.b64 	%fd103, {%r44, %r43};
	mul.f64 	%fd108, %fd103, %fd102;
$L__BB5_7:
	abs.f64 	%fd104, %fd108;
	setp.eq.f64 	%p7, %fd104, 0d7FF0000000000000;
	fma.rn.f64 	%fd105, %fd108, %fd5, %fd108;
	selp.f64 	%fd106, %fd108, %fd105, %p7;
	st.param.f64 	[func_retval0], %fd106;
	ret;

}


// ===== COMPILED SASS (sm_100) =====

	.target	sm_100

	.elftype	@"ET_EXEC"


//--------------------- .note.nv.tkinfo           --------------------------
	.section	.note.nv.tkinfo,"",@"SHT_NOTE"
	.sectionflags	@"SHF_NOTE_NV_TKINFO"
	.tkinfo
        /*0018*/ 	.word	0x00000002
        /*0030*/ 	.string	""
        /*0030*/ 	.string	"ptxas"
        /*0030*/ 	.string	"Cuda compilation tools, release 13.0, V13.0.88"
        /*0030*/ 	.string	"Build cuda_13.0.r13.0/compiler.36424714_0"
        /*0030*/ 	.string	"-arch sm_100 -m 64 "



//--------------------- .note.nv.cuinfo           --------------------------
	.section	.note.nv.cuinfo,"",@"SHT_NOTE"
	.sectionflags	@"SHF_NOTE_NV_CUINFO"
        /*0018*/ 	.short	0x0002
        /*001a*/ 	.short	0x0064
        /*001c*/ 	.short	0x0082
	.zero		2


//--------------------- .nv.info                  --------------------------
	.section	.nv.info,"",@"SHT_CUDA_INFO"
	.align	4


	//----- nvinfo : EIATTR_REGCOUNT
	.align		4
        /*0000*/ 	.byte	0x04, 0x2f
        /*0002*/ 	.short	(.L_1 - .L_0)
	.align		4
.L_0:
        /*0004*/ 	.word	index@(_Z13EnergyFeatureiPiPf)
        /*0008*/ 	.word	0x0000001e


	//----- nvinfo : EIATTR_FRAME_SIZE
	.align		4
.L_1:
        /*000c*/ 	.byte	0x04, 0x11
        /*000e*/ 	.short	(.L_3 - .L_2)
	.align		4
.L_2:
        /*0010*/ 	.word	index@($_Z13EnergyFeatureiPiPf$__internal_accurate_pow)
        /*0014*/ 	.word	0x00000000


	//----- nvinfo : EIATTR_FRAME_SIZE
	.align		4
.L_3:
        /*0018*/ 	.byte	0x04, 0x11
        /*001a*/ 	.short	(.L_5 - .L_4)
	.align		4
.L_4:
        /*001c*/ 	.word	index@(_Z13EnergyFeatureiPiPf)
        /*0020*/ 	.word	0x00000000


	//----- nvinfo : EIATTR_REGCOUNT
	.align		4
.L_5:
        /*0024*/ 	.byte	0x04, 0x2f
        /*0026*/ 	.short	(.L_7 - .L_6)
	.align		4
.L_6:
        /*0028*/ 	.word	index@(_Z15ContrastFeatureiPiPf)
        /*002c*/ 	.word	0x0000001e


	//----- nvinfo : EIATTR_FRAME_SIZE
	.align		4
.L_7:
        /*0030*/ 	.byte	0x04, 0x11
        /*0032*/ 	.short	(.L_9 - .L_8)
	.align		4
.L_8:
        /*0034*/ 	.word	index@($_Z15ContrastFeatureiPiPf$__internal_accurate_pow)
        /*0038*/ 	.word	0x00000000


	//----- nvinfo : EIATTR_FRAME_SIZE
	.align		4
.L_9:
        /*003c*/ 	.byte	0x04, 0x11
        /*003e*/ 	.short	(.L_11 - .L_10)
	.align		4
.L_10:
        /*0040*/ 	.word	index@(_Z15ContrastFeatureiPiPf)
        /*0044*/ 	.word	0x00000000


	//----- nvinfo : EIATTR_REGCOUNT
	.align		4
.L_11:
        /*0048*/ 	.byte	0x04, 0x2f
        /*004a*/ 	.short	(.L_13 - .L_12)
	.align		4
.L_12:
        /*004c*/ 	.word	index@(_Z14EntropyFeatureiPiPf)
        /*0050*/ 	.word	0x0000000e


	//----- nvinfo : EIATTR_FRAME_SIZE
	.align		4
.L_13:
        /*0054*/ 	.byte	0x04, 0x11
        /*0056*/ 	.short	(.L_15 - .L_14)
	.align		4
.L_14:
        /*0058*/ 	.word	index@(_Z14EntropyFeatureiPiPf)
        /*005c*/ 	.word	0x00000000


	//----- nvinfo : EIATTR_REGCOUNT
	.align		4
.L_15:
        /*0060*/ 	.byte	0x04, 0x2f
        /*0062*/ 	.short	(.L_17 - .L_16)
	.align		4
.L_16:
        /*0064*/ 	.word	index@(_Z18HomogeneityFeatureiPiPf)
        /*0068*/ 	.word	0x0000001e


	//----- nvinfo : EIATTR_FRAME_SIZE
	.align		4
.L_17:
        /*006c*/ 	.byte	0x04, 0x11
        /*006e*/ 	.short	(.L_19 - .L_18)
	.align		4
.L_18:
        /*0070*/ 	.word	index@($_Z18HomogeneityFeatureiPiPf$__internal_accurate_pow)
        /*0074*/ 	.word	0x00000000


	//----- nvinfo : EIATTR_FRAME_SIZE
	.align		4
.L_19:
        /*0078*/ 	.byte	0x04, 0x11
        /*007a*/ 	.short	(.L_21 - .L_20)
	.align		4
.L_20:
        /*007c*/ 	.word	index@($__internal_1_$__cuda_sm20_dblrcp_rn_slowpath_v3)
        /*0080*/ 	.word	0x00000000


	//----- nvinfo : EIATTR_FRAME_SIZE
	.align		4
.L_21:
        /*0084*/ 	.byte	0x04, 0x11
        /*0086*/ 	.short	(.L_23 - .L_22)
	.align		4
.L_22:
        /*0088*/ 	.word	index@(_Z18HomogeneityFeatureiPiPf)
        /*008c*/ 	.word	0x00000000


	//----- nvinfo : EIATTR_REGCOUNT
	.align		4
.L_23:
        /*0090*/ 	.byte	0x04, 0x2f
        /*0092*/ 	.short	(.L_25 - .L_24)
	.align		4
.L_24:
        /*0094*/ 	.word	index@(_Z18CorrelationFeatureiPiPf)
        /*0098*/ 	.word	0x00000028


	//----- nvinfo : EIATTR_FRAME_SIZE
	.align		4
.L_25:
        /*009c*/ 	.byte	0x04, 0x11
        /*009e*/ 	.short	(.L_27 - .L_26)
	.align		4
.L_26:
        /*00a0*/ 	.word	index@($_Z18CorrelationFeatureiPiPf$__internal_accurate_pow)
        /*00a4*/ 	.word	0x00000000


	//----- nvinfo : EIATTR_FRAME_SIZE
	.align		4
.L_27:
        /*00a8*/ 	.byte	0x04, 0x11
        /*00aa*/ 	.short	(.L_29 - .L_28)
	.align		4
.L_28:
        /*00ac*/ 	.word	index@($__internal_0_$__cuda_sm20_div_rn_f64_full)
        /*00b0*/ 	.word	0x00000000


	//----- nvinfo : EIATTR_FRAME_SIZE
	.align		4
.L_29:
        /*00b4*/ 	.byte	0x04, 0x11
        /*00b6*/ 	.short	(.L_31 - .L_30)
	.align		4
.L_30:
        /*00b8*/ 	.word	index@(_Z18CorrelationFeatureiPiPf)
        /*00bc*/ 	.word	0x00000000


	//----- nvinfo : EIATTR_MIN_STACK_SIZE
	.align		4
.L_31:
        /*00c0*/ 	.byte	0x04, 0x12
        /*00c2*/ 	.short	(.L_33 - .L_32)
	.align		4
.L_32:
        /*00c4*/ 	.word	index@(_Z18CorrelationFeatureiPiPf)
        /*00c8*/ 	.word	0x00000000


	//----- nvinfo : EIATTR_MIN_STACK_SIZE
	.align		4
.L_33:
        /*00cc*/ 	.byte	0x04, 0x12
        /*00ce*/ 	.short	(.L_35 - .L_34)
	.align		4
.L_34:
        /*00d0*/ 	.word	index@(_Z18HomogeneityFeatureiPiPf)
        /*00d4*/ 	.word	0x00000000


	//----- nvinfo : EIATTR_MIN_STACK_SIZE
	.align		4
.L_35:
        /*00d8*/ 	.byte	0x04, 0x12
        /*00da*/ 	.short	(.L_37 - .L_36)
	.align		4
.L_36:
        /*00dc*/ 	.word	index@(_Z14EntropyFeatureiPiPf)
        /*00e0*/ 	.word	0x00000000


	//----- nvinfo : EIATTR_MIN_STACK_SIZE
	.align		4
.L_37:
        /*00e4*/ 	.byte	0x04, 0x12
        /*00e6*/ 	.short	(.L_39 - .L_38)
	.align		4
.L_38:
        /*00e8*/ 	.word	index@(_Z15ContrastFeatureiPiPf)
        /*00ec*/ 	.word	0x00000000


	//----- nvinfo : EIATTR_MIN_STACK_SIZE
	.align		4
.L_39:
        /*00f0*/ 	.byte	0x04, 0x12
        /*00f2*/ 	.short	(.L_41 - .L_40)
	.align		4
.L_40:
        /*00f4*/ 	.word	index@(_Z13EnergyFeatureiPiPf)
        /*00f8*/ 	.word	0x00000000
.L_41:


//--------------------- .nv.compat                --------------------------
	.section	.nv.compat,"",@"SHT_CUDA_COMPAT_INFO"
	.align	4
        /*0000*/ 	.byte	0x02, 0x09, 0x00, 0x00, 0x02, 0x02, 0x01, 0x00, 0x02, 0x05, 0x05, 0x00, 0x03, 0x07, 0x01, 0x01
        /*0010*/ 	.byte	0x02, 0x03, 0x00, 0x00, 0x02, 0x06, 0x01, 0x00, 0x04, 0x0b, 0x08, 0x00, 0x01, 0x00, 0x00, 0x00
        /*0020*/ 	.byte	0x00, 0x00, 0x00, 0x00


//--------------------- .nv.info._Z18CorrelationFeatureiPiPf --------------------------
	.section	.nv.info._Z18CorrelationFeatureiPiPf,"",@"SHT_CUDA_INFO"
	.sectionflags	@""
	.align	4


	//----- nvinfo : EIATTR_CUDA_API_VERSION
	.align		4
        /*0000*/ 	.byte	0x04, 0x37
        /*0002*/ 	.short	(.L_43 - .L_42)
.L_42:
        /*0004*/ 	.word	0x00000082


	//----- nvinfo : EIATTR_KPARAM_INFO
	.align		4
.L_43:
        /*0008*/ 	.byte	0x04, 0x17
        /*000a*/ 	.short	(.L_45 - .L_44)
.L_44:
        /*000c*/ 	.word	0x00000000
        /*0010*/ 	.short	0x0002
        /*0012*/ 	.short	0x0010
        /*0014*/ 	.byte	0x00, 0xf5, 0x21, 0x00


	//----- nvinfo : EIATTR_KPARAM_INFO
	.align		4
.L_45:
        /*0018*/ 	.byte	0x04, 0x17
        /*001a*/ 	.short	(.L_47 - .L_46)
.L_46:
        /*001c*/ 	.word	0x00000000
        /*0020*/ 	.short	0x0001
        /*0022*/ 	.short	0x0008
        /*0024*/ 	.byte	0x00, 0xf5, 0x21, 0x00


	//----- nvinfo : EIATTR_KPARAM_INFO
	.align		4
.L_47:
        /*0028*/ 	.byte	0x04, 0x17
        /*002a*/ 	.short	(.L_49 - .L_48)
.L_48:
        /*002c*/ 	.word	0x00000000
        /*0030*/ 	.short	0x0000
        /*0032*/ 	.short	0x0000
        /*0034*/ 	.byte	0x00, 0xf0, 0x11, 0x00


	//----- nvinfo : EIATTR_SPARSE_MMA_MASK
	.align		4
.L_49:
        /*0038*/ 	.byte	0x03, 0x50
        /*003a*/ 	.short	0x0000


	//----- nvinfo : EIATTR_MAXREG_COUNT
	.align		4
        /*003c*/ 	.byte	0x03, 0x1b
        /*003e*/ 	.short	0x00ff


	//----- nvinfo : EIATTR_NUM_BARRIERS
	.align		4
        /*0040*/ 	.byte	0x02, 0x4c
        /*0042*/ 	.byte	0x01
	.zero		1


	//----- nvinfo : EIATTR_MERCURY_ISA_VERSION
	.align		4
        /*0044*/ 	.byte	0x03, 0x5f
        /*0046*/ 	.short	0x0101


	//----- nvinfo : EIATTR_VRC_CTA_INIT_COUNT
	.align		4
        /*0048*/ 	.byte	0x02, 0x4a
	.zero		1
	.zero		1


	//----- nvinfo : EIATTR_EXIT_INSTR_OFFSETS
	.align		4
        /*004c*/ 	.byte	0x04, 0x1c
        /*004e*/ 	.short	(.L_51 - .L_50)


	//   ....[0]....
.L_50:
        /*0050*/ 	.word	0x00003940


	//   ....[1]....
        /*0054*/ 	.word	0x00003a20


	//----- nvinfo : EIATTR_INDIRECT_BRANCH_TARGETS
	.align		4
.L_51:
        /*0058*/ 	.byte	0x04, 0x34
        /*005a*/ 	.short	(.L_53 - .L_52)


	//   ....[0]....
.L_52:
        /*005c*/ 	.word	.L_x_332@srel
        /*0060*/ 	.short	0x0
        /*0062*/ 	.short	0x0
        /*0064*/ 	.word	0x3
        /*0068*/ 	.word	.L_x_333@srel
        /*006c*/ 	.word	.L_x_334@srel
        /*0070*/ 	.word	.L_x_52@srel


	//   ....[1]....
        /*0074*/ 	.word	.L_x_336@srel
        /*0078*/ 	.short	0x0
        /*007a*/ 	.short	0x0
        /*007c*/ 	.word	0x3
        /*0080*/ 	.word	.L_x_337@srel
        /*0084*/ 	.word	.L_x_338@srel
        /*0088*/ 	.word	.L_x_52@srel


	//   ....[2]....
        /*008c*/ 	.word	.L_x_340@srel
        /*0090*/ 	.short	0x0
        /*0092*/ 	.short	0x0
        /*0094*/ 	.word	0x3
        /*0098*/ 	.word	.L_x_341@srel
        /*009c*/ 	.word	.L_x_342@srel
        /*00a0*/ 	.word	.L_x_60@srel


	//   ....[3]....
        /*00a4*/ 	.word	.L_x_344@srel
        /*00a8*/ 	.short	0x0
        /*00aa*/ 	.short	0x0
        /*00ac*/ 	.word	0x3
        /*00b0*/ 	.word	.L_x_345@srel
        /*00b4*/ 	.word	.L_x_346@srel
        /*00b8*/ 	.word	.L_x_60@srel


	//----- nvinfo : EIATTR_CRS_STACK_SIZE
	.align		4
.L_53:
        /*00bc*/ 	.byte	0x04, 0x1e
        /*00be*/ 	.short	(.L_55 - .L_54)
.L_54:
        /*00c0*/ 	.word	0x00000000


	//----- nvinfo : EIATTR_CBANK_PARAM_SIZE
	.align		4
.L_55:
        /*00c4*/ 	.byte	0x03, 0x19
        /*00c6*/ 	.short	0x0018


	//----- nvinfo : EIATTR_PARAM_CBANK
	.align		4
        /*00c8*/ 	.byte	0x04, 0x0a
        /*00ca*/ 	.short	(.L_57 - .L_56)
	.align		4
.L_56:
        /*00cc*/ 	.word	index@(.nv.constant0._Z18CorrelationFeatureiPiPf)
        /*00d0*/ 	.short	0x0380
        /*00d2*/ 	.short	0x0018


	//----- nvinfo : EIATTR_SW_WAR
	.align		4
.L_57:
        /*00d4*/ 	.byte	0x04, 0x36
        /*00d6*/ 	.short	(.L_59 - .L_58)
.L_58:
        /*00d8*/ 	.word	0x00000008
.L_59:


//--------------------- .nv.info._Z18HomogeneityFeatureiPiPf --------------------------
	.section	.nv.info._Z18HomogeneityFeatureiPiPf,"",@"SHT_CUDA_INFO"
	.sectionflags	@""
	.align	4


	//----- nvinfo : EIATTR_CUDA_API_VERSION
	.align		4
        /*0000*/ 	.byte	0x04, 0x37
        /*0002*/ 	.short	(.L_61 - .L_60)
.L_60:
        /*0004*/ 	.word	0x00000082


	//----- nvinfo : EIATTR_KPARAM_INFO
	.align		4
.L_61:
        /*0008*/ 	.byte	0x04, 0x17
        /*000a*/ 	.short	(.L_63 - .L_62)
.L_62:
        /*000c*/ 	.word	0x00000000
        /*0010*/ 	.short	0x0002
        /*0012*/ 	.short	0x0010
        /*0014*/ 	.byte	0x00, 0xf5, 0x21, 0x00


	//----- nvinfo : EIATTR_KPARAM_INFO
	.align		4
.L_63:
        /*0018*/ 	.byte	0x04, 0x17
        /*001a*/ 	.short	(.L_65 - .L_64)
.L_64:
        /*001c*/ 	.word	0x00000000
        /*0020*/ 	.short	0x0001
        /*0022*/ 	.short	0x0008
        /*0024*/ 	.byte	0x00, 0xf5, 0x21, 0x00


	//----- nvinfo : EIATTR_KPARAM_INFO
	.align		4
.L_65:
        /*0028*/ 	.byte	0x04, 0x17
        /*002a*/ 	.short	(.L_67 - .L_66)
.L_66:
        /*002c*/ 	.word	0x00000000
        /*0030*/ 	.short	0x0000
        /*0032*/ 	.short	0x0000
        /*0034*/ 	.byte	0x00, 0xf0, 0x11, 0x00


	//----- nvinfo : EIATTR_SPARSE_MMA_MASK
	.align		4
.L_67:
        /*0038*/ 	.byte	0x03, 0x50
        /*003a*/ 	.short	0x0000


	//----- nvinfo : EIATTR_MAXREG_COUNT
	.align		4
        /*003c*/ 	.byte	0x03, 0x1b
        /*003e*/ 	.short	0x00ff


	//----- nvinfo : EIATTR_NUM_BARRIERS
	.align		4
        /*0040*/ 	.byte	0x02, 0x4c
        /*0042*/ 	.byte	0x01
	.zero		1


	//----- nvinfo : EIATTR_MERCURY_ISA_VERSION
	.align		4
        /*0044*/ 	.byte	0x03, 0x5f
        /*0046*/ 	.short	0x0101


	//----- nvinfo : EIATTR_VRC_CTA_INIT_COUNT
	.align		4
        /*0048*/ 	.byte	0x02, 0x4a
	.zero		1
	.zero		1


	//----- nvinfo : EIATTR_EXIT_INSTR_OFFSETS
	.align		4
        /*004c*/ 	.byte	0x04, 0x1c
        /*004e*/ 	.short	(.L_69 - .L_68)


	//   ....[0]....
.L_68:
        /*0050*/ 	.word	0x00002290


	//   ....[1]....
        /*0054*/ 	.word	0x00002360


	//----- nvinfo : EIATTR_CRS_STACK_SIZE
	.align		4
.L_69:
        /*0058*/ 	.byte	0x04, 0x1e
        /*005a*/ 	.short	(.L_71 - .L_70)
.L_70:
        /*005c*/ 	.word	0x00000000


	//----- nvinfo : EIATTR_CBANK_PARAM_SIZE
	.align		4
.L_71:
        /*0060*/ 	.byte	0x03, 0x19
        /*0062*/ 	.short	0x0018


	//----- nvinfo : EIATTR_PARAM_CBANK
	.align		4
        /*0064*/ 	.byte	0x04, 0x0a
        /*0066*/ 	.short	(.L_73 - .L_72)
	.align		4
.L_72:
        /*0068*/ 	.word	index@(.nv.constant0._Z18HomogeneityFeatureiPiPf)
        /*006c*/ 	.short	0x0380
        /*006e*/ 	.short	0x0018


	//----- nvinfo : EIATTR_SW_WAR
	.align		4
.L_73:
        /*0070*/ 	.byte	0x04, 0x36
        /*0072*/ 	.short	(.L_75 - .L_74)
.L_74:
        /*0074*/ 	.word	0x00000008
.L_75:


//--------------------- .nv.info._Z14EntropyFeatureiPiPf --------------------------
	.section	.nv.info._Z14EntropyFeatureiPiPf,"",@"SHT_CUDA_INFO"
	.sectionflags	@""
	.align	4


	//----- nvinfo : EIATTR_CUDA_API_VERSION
	.align		4
        /*0000*/ 	.byte	0x04, 0x37
        /*0002*/ 	.short	(.L_77 - .L_76)
.L_76:
        /*0004*/ 	.word	0x00000082


	//----- nvinfo : EIATTR_KPARAM_INFO
	.align		4
.L_77:
        /*0008*/ 	.byte	0x04, 0x17
        /*000a*/ 	.short	(.L_79 - .L_78)
.L_78:
        /*000c*/ 	.word	0x00000000
        /*0010*/ 	.short	0x0002
        /*0012*/ 	.short	0x0010
        /*0014*/ 	.byte	0x00, 0xf5, 0x21, 0x00


	//----- nvinfo : EIATTR_KPARAM_INFO
	.align		4
.L_79:
        /*0018*/ 	.byte	0x04, 0x17
        /*001a*/ 	.short	(.L_81 - .L_80)
.L_80:
        /*001c*/ 	.word	0x00000000
        /*0020*/ 	.short	0x0001
        /*0022*/ 	.short	0x0008
        /*0024*/ 	.byte	0x00, 0xf5, 0x21, 0x00


	//----- nvinfo : EIATTR_KPARAM_INFO
	.align		4
.L_81:
        /*0028*/ 	.byte	0x04, 0x17
        /*002a*/ 	.short	(.L_83 - .L_82)
.L_82:
        /*002c*/ 	.word	0x00000000
        /*0030*/ 	.short	0x0000
        /*0032*/ 	.short	0x0000
        /*0034*/ 	.byte	0x00, 0xf0, 0x11, 0x00


	//----- nvinfo : EIATTR_SPARSE_MMA_MASK
	.align		4
.L_83:
        /*0038*/ 	.byte	0x03, 0x50
        /*003a*/ 	.short	0x0000


	//----- nvinfo : EIATTR_MAXREG_COUNT
	.align		4
        /*003c*/ 	.byte	0x03, 0x1b
        /*003e*/ 	.short	0x00ff


	//----- nvinfo : EIATTR_NUM_BARRIERS
	.align		4
        /*0040*/ 	.byte	0x02, 0x4c
        /*0042*/ 	.byte	0x01
	.zero		1


	//----- nvinfo : EIATTR_MERCURY_ISA_VERSION
	.align		4
        /*0044*/ 	.byte	0x03, 0x5f
        /*0046*/ 	.short	0x0101


	//----- nvinfo : EIATTR_VRC_CTA_INIT_COUNT
	.align		4
        /*0048*/ 	.byte	0x02, 0x4a
	.zero		1
	.zero		1


	//----- nvinfo : EIATTR_EXIT_INSTR_OFFSETS
	.align		4
        /*004c*/ 	.byte	0x04, 0x1c
        /*004e*/ 	.short	(.L_85 - .L_84)


	//   ....[0]....
.L_84:
        /*0050*/ 	.word	0x00001a60


	//   ....[1]....
        /*0054*/ 	.word	0x00001b30


	//----- nvinfo : EIATTR_CRS_STACK_SIZE
	.align		4
.L_85:
        /*0058*/ 	.byte	0x04, 0x1e
        /*005a*/ 	.short	(.L_87 - .L_86)
.L_86:
        /*005c*/ 	.word	0x00000000


	//----- nvinfo : EIATTR_CBANK_PARAM_SIZE
	.align		4
.L_87:
        /*0060*/ 	.byte	0x03, 0x19
        /*0062*/ 	.short	0x0018


	//----- nvinfo : EIATTR_PARAM_CBANK
	.align		4
        /*0064*/ 	.byte	0x04, 0x0a
        /*0066*/ 	.short	(.L_89 - .L_88)
	.align		4
.L_88:
        /*0068*/ 	.word	index@(.nv.constant0._Z14EntropyFeatureiPiPf)
        /*006c*/ 	.short	0x0380
        /*006e*/ 	.short	0x0018


	//----- nvinfo : EIATTR_SW_WAR
	.align		4
.L_89:
        /*0070*/ 	.byte	0x04, 0x36
        /*0072*/ 	.short	(.L_91 - .L_90)
.L_90:
        /*0074*/ 	.word	0x00000008
.L_91:


//--------------------- .nv.info._Z15ContrastFeatureiPiPf --------------------------
	.section	.nv.info._Z15ContrastFeatureiPiPf,"",@"SHT_CUDA_INFO"
	.sectionflags	@""
	.align	4


	//----- nvinfo : EIATTR_CUDA_API_VERSION
	.align		4
        /*0000*/ 	.byte	0x04, 0x37
        /*0002*/ 	.short	(.L_93 - .L_92)
.L_92:
        /*0004*/ 	.word	0x00000082


	//----- nvinfo : EIATTR_KPARAM_INFO
	.align		4
.L_93:
        /*0008*/ 	.byte	0x04, 0x17
        /*000a*/ 	.short	(.L_95 - .L_94)
.L_94:
        /*000c*/ 	.word	0x00000000
        /*0010*/ 	.short	0x0002
        /*0012*/ 	.short	0x0010
        /*0014*/ 	.byte	0x00, 0xf5, 0x21, 0x00


	//----- nvinfo : EIATTR_KPARAM_INFO
	.align		4
.L_95:
        /*0018*/ 	.byte	0x04, 0x17
        /*001a*/ 	.short	(.L_97 - .L_96)
.L_96:
        /*001c*/ 	.word	0x00000000
        /*0020*/ 	.short	0x0001
        /*0022*/ 	.short	0x0008
        /*0024*/ 	.byte	0x00, 0xf5, 0x21, 0x00


	//----- nvinfo : EIATTR_KPARAM_INFO
	.align		4
.L_97:
        /*0028*/ 	.byte	0x04, 0x17
        /*002a*/ 	.short	(.L_99 - .L_98)
.L_98:
        /*002c*/ 	.word	0x00000000
        /*0030*/ 	.short	0x0000
        /*0032*/ 	.short	0x0000
        /*0034*/ 	.byte	0x00, 0xf0, 0x11, 0x00


	//----- nvinfo : EIATTR_SPARSE_MMA_MASK
	.align		4
.L_99:
        /*0038*/ 	.byte	0x03, 0x50
        /*003a*/ 	.short	0x0000


	//----- nvinfo : EIATTR_MAXREG_COUNT
	.align		4
        /*003c*/ 	.byte	0x03, 0x1b
        /*003e*/ 	.short	0x00ff


	//----- nvinfo : EIATTR_NUM_BARRIERS
	.align		4
        /*0040*/ 	.byte	0x02, 0x4c
        /*0042*/ 	.byte	0x01
	.zero		1


	//----- nvinfo : EIATTR_MERCURY_ISA_VERSION
	.align		4
        /*0044*/ 	.byte	0x03, 0x5f
        /*0046*/ 	.short	0x0101


	//----- nvinfo : EIATTR_VRC_CTA_INIT_COUNT
	.align		4
        /*0048*/ 	.byte	0x02, 0x4a
	.zero		1
	.zero		1


	//----- nvinfo : EIATTR_EXIT_INSTR_OFFSETS
	.align		4
        /*004c*/ 	.byte	0x04, 0x1c
        /*004e*/ 	.short	(.L_101 - .L_100)


	//   ....[0]....
.L_100:
        /*0050*/ 	.word	0x00002a00


	//   ....[1]....
        /*0054*/ 	.word	0x00002aa0


	//----- nvinfo : EIATTR_CRS_STACK_SIZE
	.align		4
.L_101:
        /*0058*/ 	.byte	0x04, 0x1e
        /*005a*/ 	.short	(.L_103 - .L_102)
.L_102:
        /*005c*/ 	.word	0x00000000


	//----- nvinfo : EIATTR_CBANK_PARAM_SIZE
	.align		4
.L_103:
        /*0060*/ 	.byte	0x03, 0x19
        /*0062*/ 	.short	0x0018


	//----- nvinfo : EIATTR_PARAM_CBANK
	.align		4
        /*0064*/ 	.byte	0x04, 0x0a
        /*0066*/ 	.short	(.L_105 - .L_104)
	.align		4
.L_104:
        /*0068*/ 	.word	index@(.nv.constant0._Z15ContrastFeatureiPiPf)
        /*006c*/ 	.short	0x0380
        /*006e*/ 	.short	0x0018


	//----- nvinfo : EIATTR_SW_WAR
	.align		4
.L_105:
        /*0070*/ 	.byte	0x04, 0x36
        /*0072*/ 	.short	(.L_107 - .L_106)
.L_106:
        /*0074*/ 	.word	0x00000008
.L_107:


//--------------------- .nv.info._Z13EnergyFeatureiPiPf --------------------------
	.section	.nv.info._Z13EnergyFeatureiPiPf,"",@"SHT_CUDA_INFO"
	.sectionflags	@""
	.align	4


	//----- nvinfo : EIATTR_CUDA_API_VERSION
	.align		4
        /*0000*/ 	.byte	0x04, 0x37
        /*0002*/ 	.short	(.L_109 - .L_108)
.L_108:
        /*0004*/ 	.word	0x00000082


	//----- nvinfo : EIATTR_KPARAM_INFO
	.align		4
.L_109:
        /*0008*/ 	.byte	0x04, 0x17
        /*000a*/ 	.short	(.L_111 - .L_110)
.L_110:
        /*000c*/ 	.word	0x00000000
        /*0010*/ 	.short	0x0002
        /*0012*/ 	.short	0x0010
        /*0014*/ 	.byte	0x00, 0xf5, 0x21, 0x00


	//----- nvinfo : EIATTR_KPARAM_INFO
	.align		4
.L_111:
        /*0018*/ 	.byte	0x04, 0x17
        /*001a*/ 	.short	(.L_113 - .L_112)
.L_112:
        /*001c*/ 	.word	0x00000000
        /*0020*/ 	.short	0x0001
        /*0022*/ 	.short	0x0008
        /*0024*/ 	.byte	0x00, 0xf5, 0x21, 0x00


	//----- nvinfo : EIATTR_KPARAM_INFO
	.align		4
.L_113:
        /*0028*/ 	.byte	0x04, 0x17
        /*002a*/ 	.short	(.L_115 - .L_114)
.L_114:
        /*002c*/ 	.word	0x00000000
        /*0030*/ 	.short	0x0000
        /*0032*/ 	.short	0x0000
        /*0034*/ 	.byte	0x00, 0xf0, 0x11, 0x00


	//----- nvinfo : EIATTR_SPARSE_MMA_MASK
	.align		4
.L_115:
        /*0038*/ 	.byte	0x03, 0x50
        /*003a*/ 	.short	0x0000


	//----- nvinfo : EIATTR_MAXREG_COUNT
	.align		4
        /*003c*/ 	.byte	0x03, 0x1b
        /*003e*/ 	.short	0x00ff


	//----- nvinfo : EIATTR_NUM_BARRIERS
	.align		4
        /*0040*/ 	.byte	0x02, 0x4c
        /*0042*/ 	.byte	0x01
	.zero		1


	//----- nvinfo : EIATTR_MERCURY_ISA_VERSION
	.align		4
        /*0044*/ 	.byte	0x03, 0x5f
        /*0046*/ 	.short	0x0101


	//----- nvinfo : EIATTR_VRC_CTA_INIT_COUNT
	.align		4
        /*0048*/ 	.byte	0x02, 0x4a
	.zero		1
	.zero		1


	//----- nvinfo : EIATTR_EXIT_INSTR_OFFSETS
	.align		4
        /*004c*/ 	.byte	0x04, 0x1c
        /*004e*/ 	.short	(.L_117 - .L_116)


	//   ....[0]....
.L_116:
        /*0050*/ 	.word	0x00001920


	//   ....[1]....
        /*0054*/ 	.word	0x000019f0


	//----- nvinfo : EIATTR_CRS_STACK_SIZE
	.align		4
.L_117:
        /*0058*/ 	.byte	0x04, 0x1e
        /*005a*/ 	.short	(.L_119 - .L_118)
.L_118:
        /*005c*/ 	.word	0x00000000


	//----- nvinfo : EIATTR_CBANK_PARAM_SIZE
	.align		4
.L_119:
        /*0060*/ 	.byte	0x03, 0x19
        /*0062*/ 	.short	0x0018


	//----- nvinfo : EIATTR_PARAM_CBANK
	.align		4
        /*0064*/ 	.byte	0x04, 0x0a
        /*0066*/ 	.short	(.L_121 - .L_120)
	.align		4
.L_120:
        /*0068*/ 	.word	index@(.nv.constant0._Z13EnergyFeatureiPiPf)
        /*006c*/ 	.short	0x0380
        /*006e*/ 	.short	0x0018


	//----- nvinfo : EIATTR_SW_WAR
	.align		4
.L_121:
        /*0070*/ 	.byte	0x04, 0x36
        /*0072*/ 	.short	(.L_123 - .L_122)
.L_122:
        /*0074*/ 	.word	0x00000008
.L_123:


//--------------------- .nv.callgraph             --------------------------
	.section	.nv.callgraph,"",@"SHT_CUDA_CALLGRAPH"
	.align	4
	.sectionentsize	8
	.align		4
        /*0000*/ 	.word	0x00000000
	.align		4
        /*0004*/ 	.word	0xffffffff
	.align		4
        /*0008*/ 	.word	0x00000000
	.align		4
        /*000c*/ 	.word	0xfffffffe
	.align		4
        /*0010*/ 	.word	0x00000000
	.align		4
        /*0014*/ 	.word	0xfffffffd
	.align		4
        /*0018*/ 	.word	0x00000000
	.align		4
        /*001c*/ 	.word	0xfffffffc


//--------------------- .nv.constant2._Z18CorrelationFeatureiPiPf --------------------------
	.section	.nv.constant2._Z18CorrelationFeatureiPiPf,"a",@progbits
	.sectionflags	@""
	.align	4
.nv.constant2._Z18CorrelationFeatureiPiPf:
        /*0000*/ 	.byte	0x50, 0x1c, 0x00, 0x00, 0x00, 0x1c, 0x00, 0x00, 0x90, 0x1d, 0x00, 0x00, 0x50, 0x1d, 0x00, 0x00
        /*0010*/ 	.byte	0x00, 0x1d, 0x00, 0x00, 0x90, 0x1d, 0x00, 0x00, 0xd0, 0x26, 0x00, 0x00, 0x90, 0x24, 0x00, 0x00
        /*0020*/ 	.byte	0xe0, 0x2d, 0x00, 0x00, 0xb0, 0x2b, 0x00, 0x00, 0x70, 0x29, 0x00, 0x00, 0xe0, 0x2d, 0x00, 0x00


//--------------------- .text._Z18CorrelationFeatureiPiPf --------------------------
	.section	.text._Z18CorrelationFeatureiPiPf,"ax",@progbits
	.align	128
        .global         _Z18CorrelationFeatureiPiPf
        .type           _Z18CorrelationFeatureiPiPf,@function
        .size           _Z18CorrelationFeatureiPiPf,(.L_x_349 - _Z18CorrelationFeatureiPiPf)
        .other          _Z18CorrelationFeatureiPiPf,@"STO_CUDA_ENTRY STV_DEFAULT"
_Z18CorrelationFeatureiPiPf:
.text._Z18CorrelationFeatureiPiPf:
[----:B------:R-:W-:Y:S01]  /*0000*/  LDC R1, c[0x0][0x37c] ;  /* 0x0000df00ff017b82 */ /* 0x000fe20000000800 */
[----:B------:R-:W0:Y:S07]  /*0010*/  S2R R31, SR_TID.X ;  /* 0x00000000001f7919 */ /* 0x000e2e0000002100 */
[----:B------:R-:W0:Y:S01]  /*0020*/  LDC.64 R10, c[0x0][0x388] ;  /* 0x0000e200ff0a7b82 */ /* 0x000e220000000a00 */
[----:B------:R-:W1:Y:S07]  /*0030*/  LDCU.64 UR10, c[0x0][0x358] ;  /* 0x00006b00ff0a77ac */ /* 0x000e6e0008000a00 */
[----:B------:R-:W2:Y:S01]  /*0040*/  LDC R0, c[0x0][0x380] ;  /* 0x0000e000ff007b82 */ /* 0x000ea20000000800 */
[----:B0-----:R-:W-:-:S05]  /*0050*/  IMAD.WIDE.U32 R10, R31, 0x4, R10 ;  /* 0x000000041f0a7825 */ /* 0x001fca00078e000a */
[----:B-1----:R-:W3:Y:S01]  /*0060*/  LDG.E R4, desc[UR10][R10.64] ;  /* 0x0000000a0a047981 */ /* 0x002ee2000c1e1900 */
[-C--:B--2---:R-:W-:Y:S01]  /*0070*/  IABS R6, R0.reuse ;  /* 0x0000000000067213 */ /* 0x084fe20000000000 */
[----:B------:R-:W0:Y:S01]  /*0080*/  S2UR UR8, SR_CgaCtaId ;  /* 0x00000000000879c3 */ /* 0x000e220000008800 */
[----:B------:R-:W-:Y:S01]  /*0090*/  IABS R8, R31 ;  /* 0x0000001f00087213 */ /* 0x000fe20000000000 */
[----:B------:R-:W-:Y:S01]  /*00a0*/  UMOV UR7, 0x400 ;  /* 0x0000040000077882 */ /* 0x000fe20000000000 */
[----:B------:R-:W1:Y:S01]  /*00b0*/  I2F.RP R5, R6 ;  /* 0x0000000600057306 */ /* 0x000e620000209400 */
[----:B------:R-:W-:Y:S01]  /*00c0*/  I2FP.F32.S32 R30, R0 ;  /* 0x00000000001e7245 */ /* 0x000fe20000201400 */
[----:B------:R-:W-:Y:S06]  /*00d0*/  BSSY.RECONVERGENT B0, `(.L_x_0) ;  /* 0x0000028000007945 */ /* 0x000fec0003800200 */
[----:B-1----:R-:W1:Y:S02]  /*00e0*/  MUFU.RCP R5, R5 ;  /* 0x0000000500057308 */ /* 0x002e640000001000 */
[----:B-1----:R-:W-:-:S06]  /*00f0*/  VIADD R2, R5, 0xffffffe ;  /* 0x0ffffffe05027836 */ /* 0x002fcc0000000000 */
[----:B------:R1:W2:Y:S02]  /*0100*/  F2I.FTZ.U32.TRUNC.NTZ R3, R2 ;  /* 0x0000000200037305 */ /* 0x0002a4000021f000 */
[----:B-1----:R-:W-:Y:S02]  /*0110*/  IMAD.MOV.U32 R2, RZ, RZ, RZ ;  /* 0x000000ffff027224 */ /* 0x002fe400078e00ff */
[----:B--2---:R-:W-:-:S04]  /*0120*/  IMAD.MOV R7, RZ, RZ, -R3 ;  /* 0x000000ffff077224 */ /* 0x004fc800078e0a03 */
[----:B------:R-:W-:-:S04]  /*0130*/  IMAD R7, R7, R6, RZ ;  /* 0x0000000607077224 */ /* 0x000fc800078e02ff */
[----:B------:R-:W-:Y:S01]  /*0140*/  IMAD.HI.U32 R3, R3, R7, R2 ;  /* 0x0000000703037227 */ /* 0x000fe200078e0002 */
[----:B------:R-:W-:-:S03]  /*0150*/  LOP3.LUT R2, R31, R0, RZ, 0x3c, !PT ;  /* 0x000000001f027212 */ /* 0x000fc600078e3cff */
[----:B------:R-:W-:Y:S01]  /*0160*/  IMAD.MOV.U32 R7, RZ, RZ, R8 ;  /* 0x000000ffff077224 */ /* 0x000fe200078e0008 */
[----:B------:R-:W-:-:S03]  /*0170*/  ISETP.GE.AND P2, PT, R2, RZ, PT ;  /* 0x000000ff0200720c */ /* 0x000fc60003f46270 */
[----:B------:R-:W-:-:S04]  /*0180*/  IMAD.HI.U32 R3, R3, R7, RZ ;  /* 0x0000000703037227 */ /* 0x000fc800078e00ff */
[----:B------:R-:W-:-:S04]  /*0190*/  IMAD.MOV R5, RZ, RZ, -R3 ;  /* 0x000000ffff057224 */ /* 0x000fc800078e0a03 */
[----:B------:R-:W-:-:S05]  /*01a0*/  IMAD R5, R6, R5, R7 ;  /* 0x0000000506057224 */ /* 0x000fca00078e0207 */
[----:B------:R-:W-:-:S13]  /*01b0*/  ISETP.GT.U32.AND P1, PT, R6, R5, PT ;  /* 0x000000050600720c */ /* 0x000fda0003f24070 */
[----:B------:R-:W-:Y:S02]  /*01c0*/  @!P1 IMAD.IADD R5, R5, 0x1, -R6 ;  /* 0x0000000105059824 */ /* 0x000fe400078e0a06 */
[----:B------:R-:W-:Y:S01]  /*01d0*/  @!P1 VIADD R3, R3, 0x1 ;  /* 0x0000000103039836 */ /* 0x000fe20000000000 */
[----:B------:R-:W-:Y:S02]  /*01e0*/  ISETP.NE.AND P1, PT, R0, RZ, PT ;  /* 0x000000ff0000720c */ /* 0x000fe40003f25270 */
[----:B------:R-:W-:-:S13]  /*01f0*/  ISETP.GE.U32.AND P0, PT, R5, R6, PT ;  /* 0x000000060500720c */ /* 0x000fda0003f06070 */
[----:B------:R-:W-:Y:S01]  /*0200*/  @P0 VIADD R3, R3, 0x1 ;  /* 0x0000000103030836 */ /* 0x000fe20000000000 */
[----:B------:R-:W-:-:S03]  /*0210*/  ISETP.GT.U32.AND P0, PT, R31, 0x3, PT ;  /* 0x000000031f00780c */ /* 0x000fc60003f04070 */
[----:B------:R-:W-:Y:S01]  /*0220*/  @!P2 IMAD.MOV R3, RZ, RZ, -R3 ;  /* 0x000000ffff03a224 */ /* 0x000fe200078e0a03 */
[----:B------:R-:W-:-:S05]  /*0230*/  @!P1 LOP3.LUT R3, RZ, R0, RZ, 0x33, !PT ;  /* 0x00000000ff039212 */ /* 0x000fca00078e33ff */
[----:B------:R-:W-:Y:S01]  /*0240*/  IMAD R2, R3, R0, RZ ;  /* 0x0000000003027224 */ /* 0x000fe200078e02ff */
[----:B------:R-:W-:-:S04]  /*0250*/  I2FP.F32.S32 R3, R3 ;  /* 0x0000000300037245 */ /* 0x000fc80000201400 */
[----:B------:R-:W-:-:S05]  /*0260*/  I2FP.F32.S32 R2, R2 ;  /* 0x0000000200027245 */ /* 0x000fca0000201400 */
[----:B------:R-:W-:-:S04]  /*0270*/  FFMA R2, -R30, R2, R3 ;  /* 0x000000021e027223 */ /* 0x000fc80000000103 */
[----:B------:R-:W-:Y:S01]  /*0280*/  FADD R5, R2, 1 ;  /* 0x3f80000002057421 */ /* 0x000fe20000000000 */
[----:B---3--:R-:W-:-:S05]  /*0290*/  I2FP.F32.S32 R4, R4 ;  /* 0x0000000400047245 */ /* 0x008fca0000201400 */
[----:B------:R-:W-:Y:S01]  /*02a0*/  FMUL R4, R4, R5 ;  /* 0x0000000504047220 */ /* 0x000fe20000400000 */
[----:B0-----:R-:W-:Y:S06]  /*02b0*/  @P0 BRA `(.L_x_1) ;  /* 0x0000000000240947 */ /* 0x001fec0003800000 */
[----:B------:R-:W0:Y:S01]  /*02c0*/  S2UR UR6, SR_CgaCtaId ;  /* 0x00000000000679c3 */ /* 0x000e220000008800 */
[----:B------:R-:W-:Y:S02]  /*02d0*/  UMOV UR4, 0x400 ;  /* 0x0000040000047882 */ /* 0x000fe40000000000 */
[----:B------:R-:W-:Y:S02]  /*02e0*/  UIADD3 UR5, UPT, UPT, UR4, 0x10, URZ ;  /* 0x0000001004057890 */ /* 0x000fe4000fffe0ff */
[----:B0-----:R-:W-:Y:S02]  /*02f0*/  ULEA UR4, UR6, UR4, 0x18 ;  /* 0x0000000406047291 */ /* 0x001fe4000f8ec0ff */
[----:B------:R-:W-:-:S04]  /*0300*/  ULEA UR5, UR6, UR5, 0x18 ;  /* 0x0000000506057291 */ /* 0x000fc8000f8ec0ff */
[C---:B------:R-:W-:Y:S02]  /*0310*/  LEA R2, R31.reuse, UR4, 0x2 ;  /* 0x000000041f027c11 */ /* 0x040fe4000f8e10ff */
[----:B------:R-:W-:-:S03]  /*0320*/  LEA R5, R31, UR5, 0x2 ;  /* 0x000000051f057c11 */ /* 0x000fc6000f8e10ff */
[----:B------:R0:W-:Y:S04]  /*0330*/  STS [R2], RZ ;  /* 0x000000ff02007388 */ /* 0x0001e80000000800 */
[----:B------:R0:W-:Y:S02]  /*0340*/  STS [R5], RZ ;  /* 0x000000ff05007388 */ /* 0x0001e40000000800 */
.L_x_1:
[----:B------:R-:W-:Y:S05]  /*0350*/  BSYNC.RECONVERGENT B0 ;  /* 0x0000000000007941 */ /* 0x000fea0003800200 */
.L_x_0:
[----:B------:R-:W-:Y:S01]  /*0360*/  UIADD3 UR4, UPT, UPT, UR7, 0x20, URZ ;  /* 0x0000002007047890 */ /* 0x000fe2000fffe0ff */
[----:B0-----:R-:W0:Y:S01]  /*0370*/  F2I.TRUNC.NTZ R5, R4 ;  /* 0x0000000400057305 */ /* 0x001e22000020f100 */
[----:B------:R-:W-:Y:S01]  /*0380*/  I2FP.F32.U32 R29, R31 ;  /* 0x0000001f001d7245 */ /* 0x000fe20000201000 */
[----:B------:R-:W-:Y:S01]  /*0390*/  BSSY.RECONVERGENT B0, `(.L_x_2) ;  /* 0x000003b000007945 */ /* 0x000fe20003800200 */
[----:B------:R-:W-:Y:S02]  /*03a0*/  ULEA UR4, UR8, UR4, 0x18 ;  /* 0x0000000408047291 */ /* 0x000fe4000f8ec0ff */
[C---:B------:R-:W-:Y:S01]  /*03b0*/  FSETP.GEU.AND P0, PT, |R29|.reuse, 2, PT ;  /* 0x400000001d00780b */ /* 0x040fe20003f0e200 */
[----:B------:R-:W-:-:S03]  /*03c0*/  FADD R29, |R29|, -RZ ;  /* 0x800000ff1d1d7221 */ /* 0x000fc60000000200 */
[----:B------:R-:W-:Y:S01]  /*03d0*/  LEA R2, R31, UR4, 0x2 ;  /* 0x000000041f027c11 */ /* 0x000fe2000f8e10ff */
[----:B------:R-:W-:-:S04]  /*03e0*/  IMAD.MOV.U32 R6, RZ, RZ, R29 ;  /* 0x000000ffff067224 */ /* 0x000fc800078e001d */
[----:B0-----:R0:W-:Y:S01]  /*03f0*/  STS [R2], R5 ;  /* 0x0000000502007388 */ /* 0x0011e20000000800 */
[----:B------:R-:W-:Y:S06]  /*0400*/  BAR.SYNC.DEFER_BLOCKING 0x0 ;  /* 0x0000000000007b1d */ /* 0x000fec0000010000 */
[----:B------:R-:W-:Y:S05]  /*0410*/  @!P0 BRA `(.L_x_3) ;  /* 0x0000000000c88947 */ /* 0x000fea0003800000 */
[----:B------:R-:W-:-:S13]  /*0420*/  FSETP.GTU.AND P0, PT, R29, 16777216, PT ;  /* 0x4b8000001d00780b */ /* 0x000fda0003f0c000 */
[----:B------:R-:W-:Y:S05]  /*0430*/  @P0 BRA `(.L_x_4) ;  /* 0x00000000005c0947 */ /* 0x000fea0003800000 */
[----:B------:R-:W-:Y:S01]  /*0440*/  FMUL R4, R29, 0.5 ;  /* 0x3f0000001d047820 */ /* 0x000fe20000400000 */
[----:B------:R-:W-:Y:S05]  /*0450*/  BSSY.RECONVERGENT B1, `(.L_x_5) ;  /* 0x0000013000017945 */ /* 0x000fea0003800200 */
[----:B------:R-:W1:Y:S02]  /*0460*/  FRND.TRUNC R4, R4 ;  /* 0x0000000400047307 */ /* 0x000e64000020d000 */
[----:B-1----:R-:W-:-:S05]  /*0470*/  FFMA R6, R4, -2, R29 ;  /* 0xc000000004067823 */ /* 0x002fca000000001d */
[----:B------:R-:W-:-:S13]  /*0480*/  ISETP.GE.U32.AND P0, PT, R6, 0x40000000, PT ;  /* 0x400000000600780c */ /* 0x000fda0003f06070 */
[----:B------:R-:W-:Y:S05]  /*0490*/  @!P0 BRA `(.L_x_6) ;  /* 0x0000000000388947 */ /* 0x000fea0003800000 */
[----:B------:R-:W-:-:S04]  /*04a0*/  ISETP.GE.U32.AND P0, PT, R6, -0x7fffffff, PT ;  /* 0x800000010600780c */ /* 0x000fc80003f06070 */
[----:B------:R-:W-:-:S09]  /*04b0*/  FSETP.GEU.OR P1, PT, R6, -2, !P0 ;  /* 0xc00000000600780b */ /* 0x000fd2000472e400 */
[----:B0-----:R-:W-:-:S04]  /*04c0*/  @P0 FADD R5, R4, -1 ;  /* 0xbf80000004050421 */ /* 0x001fc80000000000 */
[----:B------:R-:W-:-:S04]  /*04d0*/  @!P1 FADD R5, R5, -1 ;  /* 0xbf80000005059421 */ /* 0x000fc80000000000 */
[----:B------:R-:W-:Y:S01]  /*04e0*/  @P0 IMAD.MOV.U32 R4, RZ, RZ, R5 ;  /* 0x000000ffff040224 */ /* 0x000fe200078e0005 */
[----:B------:R-:W-:Y:S06]  /*04f0*/  @P0 BRA `(.L_x_6) ;  /* 0x0000000000200947 */ /* 0x000fec0003800000 */
[----:B------:R-:W-:Y:S01]  /*0500*/  FSETP.GE.AND P0, PT, R6, 4, PT ;  /* 0x408000000600780b */ /* 0x000fe20003f06000 */
[----:B------:R-:W-:-:S12]  /*0510*/  FADD R4, R4, 1 ;  /* 0x3f80000004047421 */ /* 0x000fd80000000000 */
[----:B------:R-:W-:-:S04]  /*0520*/  @P0 IMAD.MOV.U32 R5, RZ, RZ, 0x40000000 ;  /* 0x40000000ff050424 */ /* 0x000fc800078e00ff */
[----:B------:R-:W-:-:S05]  /*0530*/  @P0 FFMA R5, R5, -3, R6 ;  /* 0xc040000005050823 */ /* 0x000fca0000000006 */
[----:B------:R-:W-:Y:S01]  /*0540*/  FSETP.GE.AND P1, PT, R5, RZ, P0 ;  /* 0x000000ff0500720b */ /* 0x000fe20000726000 */
[----:B------:R-:W-:-:S12]  /*0550*/  @P0 FADD R5, R4, 1 ;  /* 0x3f80000004050421 */ /* 0x000fd80000000000 */
[----:B------:R-:W-:-:S04]  /*0560*/  @P1 FADD R5, R5, 1 ;  /* 0x3f80000005051421 */ /* 0x000fc80000000000 */
[----:B------:R-:W-:-:S07]  /*0570*/  @P0 IMAD.MOV.U32 R4, RZ, RZ, R5 ;  /* 0x000000ffff040224 */ /* 0x000fce00078e0005 */
.L_x_6:
[----:B------:R-:W-:Y:S05]  /*0580*/  BSYNC.RECONVERGENT B1 ;  /* 0x0000000000017941 */ /* 0x000fea0003800200 */
.L_x_5:
[----:B------:R-:W-:Y:S01]  /*0590*/  FFMA R6, R4, -2, R29 ;  /* 0xc000000004067823 */ /* 0x000fe2000000001d */
[----:B------:R-:W-:Y:S06]  /*05a0*/  BRA `(.L_x_3) ;  /* 0x0000000000647947 */ /* 0x000fec0003800000 */
.L_x_4:
[C---:B------:R-:W-:Y:S01]  /*05b0*/  LOP3.LUT R4, R29.reuse, 0xff800000, RZ, 0xc0, !PT ;  /* 0xff8000001d047812 */ /* 0x040fe200078ec0ff */
[----:B------:R-:W-:Y:S01]  /*05c0*/  IMAD.MOV.U32 R9, RZ, RZ, 0x7fffffff ;  /* 0x7fffffffff097424 */ /* 0x000fe200078e00ff */
[C---:B------:R-:W-:Y:S01]  /*05d0*/  ISETP.GT.U32.AND P0, PT, R29.reuse, 0x7f7fffff, PT ;  /* 0x7f7fffff1d00780c */ /* 0x040fe20003f04070 */
[----:B------:R-:W-:Y:S02]  /*05e0*/  BSSY.RECONVERGENT B1, `(.L_x_7) ;  /* 0x0000013000017945 */ /* 0x000fe40003800200 */
[----:B0-----:R-:W-:Y:S01]  /*05f0*/  VIADD R5, R4, 0xc0000000 ;  /* 0xc000000004057836 */ /* 0x001fe20000000000 */
[----:B------:R-:W-:Y:S02]  /*0600*/  LOP3.LUT R4, R29, 0x7fffff, RZ, 0xc0, !PT ;  /* 0x007fffff1d047812 */ /* 0x000fe400078ec0ff */
[----:B------:R-:W-:Y:S02]  /*0610*/  FSEL R9, R9, 16777216, P0 ;  /* 0x4b80000009097808 */ /* 0x000fe40000000000 */
[----:B------:R-:W-:-:S02]  /*0620*/  ISETP.NE.AND P1, PT, R5, RZ, PT ;  /* 0x000000ff0500720c */ /* 0x000fc40003f25270 */
[----:B------:R-:W-:-:S11]  /*0630*/  LOP3.LUT R4, R4, 0x3f800000, RZ, 0xfc, !PT ;  /* 0x3f80000004047812 */ /* 0x000fd600078efcff */
[----:B------:R-:W-:Y:S05]  /*0640*/  @!P1 BRA `(.L_x_8) ;  /* 0x0000000000309947 */ /* 0x000fea0003800000 */
.L_x_9:
[----:B------:R-:W-:-:S05]  /*0650*/  VIMNMX.U32 R6, PT, PT, R5, 0xb800000, PT ;  /* 0x0b80000005067848 */ /* 0x000fca0003fe0000 */
[----:B------:R-:W-:Y:S02]  /*0660*/  IMAD.IADD R4, R6, 0x1, R4 ;  /* 0x0000000106047824 */ /* 0x000fe400078e0204 */
[----:B------:R-:W-:Y:S02]  /*0670*/  IMAD.IADD R5, R5, 0x1, -R6 ;  /* 0x0000000105057824 */ /* 0x000fe400078e0a06 */
[----:B------:R-:W-:-:S03]  /*0680*/  FADD R7, R4, -R4 ;  /* 0x8000000404077221 */ /* 0x000fc60000000000 */
[----:B------:R-:W-:Y:S01]  /*0690*/  ISETP.NE.AND P1, PT, R5, RZ, PT ;  /* 0x000000ff0500720c */ /* 0x000fe20003f25270 */
[----:B------:R-:W-:-:S04]  /*06a0*/  FADD R7, R4, R7 ;  /* 0x0000000704077221 */ /* 0x000fc80000000000 */
[----:B------:R-:W-:-:S04]  /*06b0*/  FADD R8, R4, -R7 ;  /* 0x8000000704087221 */ /* 0x000fc80000000000 */
[----:B------:R-:W-:-:S04]  /*06c0*/  FFMA.RZ R8, R8, 1, R7 ;  /* 0x3f80000008087823 */ /* 0x000fc8000000c007 */
[----:B------:R-:W0:Y:S02]  /*06d0*/  FRND.TRUNC R7, R8 ;  /* 0x0000000800077307 */ /* 0x000e24000020d000 */
[----:B0-----:R-:W-:-:S05]  /*06e0*/  FADD R4, R4, -R7 ;  /* 0x8000000704047221 */ /* 0x001fca0000000000 */
[----:B------:R-:W-:-:S13]  /*06f0*/  ISETP.NE.AND P0, PT, R4, RZ, PT ;  /* 0x000000ff0400720c */ /* 0x000fda0003f05270 */
[----:B------:R-:W-:Y:S05]  /*0700*/  @P0 BRA P1, `(.L_x_9) ;  /* 0xfffffffc00d00947 */ /* 0x000fea000083ffff */
.L_x_8:
[----:B------:R-:W-:Y:S05]  /*0710*/  BSYNC.RECONVERGENT B1 ;  /* 0x0000000000017941 */ /* 0x000fea0003800200 */
.L_x_7:
[----:B------:R-:W-:-:S04]  /*0720*/  FMUL R4, R4, 1.1920928955078125e-07 ;  /* 0x3400000004047820 */ /* 0x000fc80000400000 */
[----:B------:R-:W-:-:S07]  /*0730*/  FMUL R6, R9, R4 ;  /* 0x0000000409067220 */ /* 0x000fce0000400000 */
.L_x_3:
[----:B------:R-:W-:Y:S05]  /*0740*/  BSYNC.RECONVERGENT B0 ;  /* 0x0000000000007941 */ /* 0x000fea0003800200 */
.L_x_2:
[CC--:B------:R-:W-:Y:S01]  /*0750*/  FSETP.NAN.AND P0, PT, |R6|.reuse, |R6|.reuse, PT ;  /* 0x400000060600720b */ /* 0x0c0fe20003f08200 */
[----:B------:R-:W-:Y:S03]  /*0760*/  BSSY.RECONVERGENT B0, `(.L_x_10) ;  /* 0x000003d000007945 */ /* 0x000fe60003800200 */
[----:B------:R-:W-:-:S04]  /*0770*/  FSEL R28, R6, |R6|, P0 ;  /* 0x40000006061c7208 */ /* 0x000fc80000000000 */
[----:B------:R-:W-:-:S13]  /*0780*/  FSETP.NEU.AND P0, PT, R28, RZ, PT ;  /* 0x000000ff1c00720b */ /* 0x000fda0003f0d000 */
[----:B------:R-:W-:Y:S04]  /*0790*/  @!P0 LDS R4, [R2+0x4] ;  /* 0x0000040002048984 */ /* 0x000fe80000000800 */
[----:B0-----:R-:W0:Y:S02]  /*07a0*/  @!P0 LDS R5, [R2] ;  /* 0x0000000002058984 */ /* 0x001e240000000800 */
[----:B0-----:R-:W-:Y:S02]  /*07b0*/  @!P0 IMAD.IADD R5, R4, 0x1, R5 ;  /* 0x0000000104058824 */ /* 0x001fe400078e0205 */
[----:B------:R-:W-:-:S03]  /*07c0*/  IMAD.MOV.U32 R4, RZ, RZ, R29 ;  /* 0x000000ffff047224 */ /* 0x000fc600078e001d */
[----:B------:R0:W-:Y:S01]  /*07d0*/  @!P0 STS [R2], R5 ;  /* 0x0000000502008388 */ /* 0x0001e20000000800 */
[----:B------:R-:W-:Y:S01]  /*07e0*/  BAR.SYNC.DEFER_BLOCKING 0x0 ;  /* 0x0000000000007b1d */ /* 0x000fe20000010000 */
[----:B------:R-:W-:-:S13]  /*07f0*/  FSETP.GEU.AND P0, PT, R29, 4, PT ;  /* 0x408000001d00780b */ /* 0x000fda0003f0e000 */
[----:B0-----:R-:W-:Y:S05]  /*0800*/  @!P0 BRA `(.L_x_11) ;  /* 0x0000000000c88947 */ /* 0x001fea0003800000 */
[----:B------:R-:W-:-:S13]  /*0810*/  FSETP.GTU.AND P0, PT, R29, 33554432, PT ;  /* 0x4c0000001d00780b */ /* 0x000fda0003f0c000 */
[----:B------:R-:W-:Y:S05]  /*0820*/  @P0 BRA `(.L_x_12) ;  /* 0x00000000005c0947 */ /* 0x000fea0003800000 */
[----:B------:R-:W-:Y:S01]  /*0830*/  FMUL R4, R29, 0.25 ;  /* 0x3e8000001d047820 */ /* 0x000fe20000400000 */
[----:B------:R-:W-:Y:S05]  /*0840*/  BSSY.RECONVERGENT B1, `(.L_x_13) ;  /* 0x0000013000017945 */ /* 0x000fea0003800200 */
[----:B------:R-:W0:Y:S02]  /*0850*/  FRND.TRUNC R4, R4 ;  /* 0x0000000400047307 */ /* 0x000e24000020d000 */
[----:B0-----:R-:W-:-:S05]  /*0860*/  FFMA R6, R4, -4, R29 ;  /* 0xc080000004067823 */ /* 0x001fca000000001d */
[----:B------:R-:W-:-:S13]  /*0870*/  ISETP.GE.U32.AND P0, PT, R6, 0x40800000, PT ;  /* 0x408000000600780c */ /* 0x000fda0003f06070 */
[----:B------:R-:W-:Y:S05]  /*0880*/  @!P0 BRA `(.L_x_14) ;  /* 0x0000000000388947 */ /* 0x000fea0003800000 */
[----:B------:R-:W-:-:S04]  /*0890*/  ISETP.GE.U32.AND P0, PT, R6, -0x7fffffff, PT ;  /* 0x800000010600780c */ /* 0x000fc80003f06070 */
[----:B------:R-:W-:-:S09]  /*08a0*/  FSETP.GEU.OR P1, PT, R6, -4, !P0 ;  /* 0xc08000000600780b */ /* 0x000fd2000472e400 */
[----:B------:R-:W-:-:S04]  /*08b0*/  @P0 FADD R5, R4, -1 ;  /* 0xbf80000004050421 */ /* 0x000fc80000000000 */
        /* <DEDUP_REMOVED lines=11> */
.L_x_14:
[----:B------:R-:W-:Y:S05]  /*0970*/  BSYNC.RECONVERGENT B1 ;  /* 0x0000000000017941 */ /* 0x000fea0003800200 */
.L_x_13:
[----:B------:R-:W-:Y:S01]  /*0980*/  FFMA R4, R4, -4, R29 ;  /* 0xc080000004047823 */ /* 0x000fe2000000001d */
[----:B------:R-:W-:Y:S06]  /*0990*/  BRA `(.L_x_11) ;  /* 0x0000000000647947 */ /* 0x000fec0003800000 */
.L_x_12:
[C---:B------:R-:W-:Y:S01]  /*09a0*/  LOP3.LUT R4, R29.reuse, 0xff800000, RZ, 0xc0, !PT ;  /* 0xff8000001d047812 */ /* 0x040fe200078ec0ff */
[----:B------:R-:W-:Y:S01]  /*09b0*/  IMAD.MOV.U32 R9, RZ, RZ, 0x7fffffff ;  /* 0x7fffffffff097424 */ /* 0x000fe200078e00ff */
[C---:B------:R-:W-:Y:S01]  /*09c0*/  LOP3.LUT R5, R29.reuse, 0x7fffff, RZ, 0xc0, !PT ;  /* 0x007fffff1d057812 */ /* 0x040fe200078ec0ff */
[----:B------:R-:W-:Y:S01]  /*09d0*/  BSSY.RECONVERGENT B1, `(.L_x_15) ;  /* 0x0000013000017945 */ /* 0x000fe20003800200 */
[----:B------:R-:W-:Y:S01]  /*09e0*/  ISETP.GT.U32.AND P1, PT, R29, 0x7f7fffff, PT ;  /* 0x7f7fffff1d00780c */ /* 0x000fe20003f24070 */
[----:B------:R-:W-:Y:S01]  /*09f0*/  VIADD R4, R4, 0xbf800000 ;  /* 0xbf80000004047836 */ /* 0x000fe20000000000 */
[----:B------:R-:W-:Y:S02]  /*0a00*/  LOP3.LUT R5, R5, 0x3f800000, RZ, 0xfc, !PT ;  /* 0x3f80000005057812 */ /* 0x000fe400078efcff */
[----:B------:R-:W-:Y:S02]  /*0a10*/  FSEL R9, R9, 33554432, P1 ;  /* 0x4c00000009097808 */ /* 0x000fe40000800000 */
[----:B------:R-:W-:-:S13]  /*0a20*/  ISETP.NE.AND P0, PT, R4, RZ, PT ;  /* 0x000000ff0400720c */ /* 0x000fda0003f05270 */
[----:B------:R-:W-:Y:S05]  /*0a30*/  @!P0 BRA `(.L_x_16) ;  /* 0x0000000000308947 */ /* 0x000fea0003800000 */
.L_x_17:
        /* <DEDUP_REMOVED lines=12> */
.L_x_16:
[----:B------:R-:W-:Y:S05]  /*0b00*/  BSYNC.RECONVERGENT B1 ;  /* 0x0000000000017941 */ /* 0x000fea0003800200 */
.L_x_15:
[----:B------:R-:W-:-:S04]  /*0b10*/  FMUL R4, R5, 1.1920928955078125e-07 ;  /* 0x3400000005047820 */ /* 0x000fc80000400000 */
[----:B------:R-:W-:-:S07]  /*0b20*/  FMUL R4, R9, R4 ;  /* 0x0000000409047220 */ /* 0x000fce0000400000 */
.L_x_11:
[----:B------:R-:W-:Y:S05]  /*0b30*/  BSYNC.RECONVERGENT B0 ;  /* 0x0000000000007941 */ /* 0x000fea0003800200 */
.L_x_10:
[CC--:B------:R-:W-:Y:S01]  /*0b40*/  FSETP.NAN.AND P0, PT, |R4|.reuse, |R4|.reuse, PT ;  /* 0x400000040400720b */ /* 0x0c0fe20003f08200 */
[----:B------:R-:W-:Y:S03]  /*0b50*/  BSSY.RECONVERGENT B0, `(.L_x_18) ;  /* 0x000003d000007945 */ /* 0x000fe60003800200 */
[----:B------:R-:W-:-:S04]  /*0b60*/  FSEL R9, R4, |R4|, P0 ;  /* 0x4000000404097208 */ /* 0x000fc80000000000 */
[----:B------:R-:W-:-:S13]  /*0b70*/  FSETP.NEU.AND P0, PT, R9, RZ, PT ;  /* 0x000000ff0900720b */ /* 0x000fda0003f0d000 */
[----:B------:R-:W-:Y:S04]  /*0b80*/  @!P0 LDS R4, [R2+0x8] ;  /* 0x0000080002048984 */ /* 0x000fe80000000800 */
[----:B------:R-:W0:Y:S02]  /*0b90*/  @!P0 LDS R5, [R2] ;  /* 0x0000000002058984 */ /* 0x000e240000000800 */
        /* <DEDUP_REMOVED lines=8> */
[----:B------:R-:W-:Y:S01]  /*0c20*/  FMUL R4, R29, 0.125 ;  /* 0x3e0000001d047820 */ /* 0x000fe20000400000 */
        /* <DEDUP_REMOVED lines=19> */
.L_x_22:
[----:B------:R-:W-:Y:S05]  /*0d60*/  BSYNC.RECONVERGENT B1 ;  /* 0x0000000000017941 */ /* 0x000fea0003800200 */
.L_x_21:
[----:B------:R-:W-:Y:S01]  /*0d70*/  FFMA R4, R4, -8, R29 ;  /* 0xc100000004047823 */ /* 0x000fe2000000001d */
[----:B------:R-:W-:Y:S06]  /*0d80*/  BRA `(.L_x_19) ;  /* 0x0000000000647947 */ /* 0x000fec0003800000 */
.L_x_20:
        /* <DEDUP_REMOVED lines=10> */
.L_x_25:
[----:B------:R-:W-:-:S04]  /*0e30*/  VIMNMX.U32 R6, PT, PT, R4, 0xb800000, PT ;  /* 0x0b80000004067848 */ /* 0x000fc80003fe0000 */
[C---:B------:R-:W-:Y:S01]  /*0e40*/  IADD3 R4, PT, PT, -R6.reuse, R4, RZ ;  /* 0x0000000406047210 */ /* 0x040fe20007ffe1ff */
[----:B------:R-:W-:-:S03]  /*0e50*/  IMAD.IADD R5, R6, 0x1, R5 ;  /* 0x0000000106057824 */ /* 0x000fc600078e0205 */
[----:B------:R-:W-:Y:S01]  /*0e60*/  ISETP.NE.AND P1, PT, R4, RZ, PT ;  /* 0x000000ff0400720c */ /* 0x000fe20003f25270 */
[----:B------:R-:W-:-:S04]  /*0e70*/  FADD R8, R5, -R5 ;  /* 0x8000000505087221 */ /* 0x000fc80000000000 */
[----:B------:R-:W-:-:S04]  /*0e80*/  FADD R8, R5, R8 ;  /* 0x0000000805087221 */ /* 0x000fc80000000000 */
[----:B------:R-:W-:-:S04]  /*0e90*/  FADD R7, R5, -R8 ;  /* 0x8000000805077221 */ /* 0x000fc80000000000 */
[----:B------:R-:W-:-:S04]  /*0ea0*/  FFMA.RZ R7, R7, 1, R8 ;  /* 0x3f80000007077823 */ /* 0x000fc8000000c008 */
[----:B------:R-:W0:Y:S02]  /*0eb0*/  FRND.TRUNC R8, R7 ;  /* 0x0000000700087307 */ /* 0x000e24000020d000 */
[----:B0-----:R-:W-:-:S05]  /*0ec0*/  FADD R5, R5, -R8 ;  /* 0x8000000805057221 */ /* 0x001fca0000000000 */
[----:B------:R-:W-:-:S13]  /*0ed0*/  ISETP.NE.AND P0, PT, R5, RZ, PT ;  /* 0x000000ff0500720c */ /* 0x000fda0003f05270 */
[----:B------:R-:W-:Y:S05]  /*0ee0*/  @P0 BRA P1, `(.L_x_25) ;  /* 0xfffffffc00d00947 */ /* 0x000fea000083ffff */
.L_x_24:
[----:B------:R-:W-:Y:S05]  /*0ef0*/  BSYNC.RECONVERGENT B1 ;  /* 0x0000000000017941 */ /* 0x000fea0003800200 */
.L_x_23:
[----:B------:R-:W-:-:S04]  /*0f00*/  FMUL R5, R5, 1.1920928955078125e-07 ;  /* 0x3400000005057820 */ /* 0x000fc80000400000 */
[----:B------:R-:W-:-:S07]  /*0f10*/  FMUL R4, R12, R5 ;  /* 0x000000050c047220 */ /* 0x000fce0000400000 */
.L_x_19:
[----:B------:R-:W-:Y:S05]  /*0f20*/  BSYNC.RECONVERGENT B0 ;  /* 0x0000000000007941 */ /* 0x000fea0003800200 */
.L_x_18:
        /* <DEDUP_REMOVED lines=14> */
[----:B------:R-:W-:Y:S01]  /*1010*/  FMUL R4, R29, 0.0625 ;  /* 0x3d8000001d047820 */ /* 0x000fe20000400000 */
        /* <DEDUP_REMOVED lines=19> */
.L_x_30:
[----:B------:R-:W-:Y:S05]  /*1150*/  BSYNC.RECONVERGENT B1 ;  /* 0x0000000000017941 */ /* 0x000fea0003800200 */
.L_x_29:
[----:B------:R-:W-:Y:S01]  /*1160*/  FFMA R4, R4, -16, R29 ;  /* 0xc180000004047823 */ /* 0x000fe2000000001d */
[----:B------:R-:W-:Y:S06]  /*1170*/  BRA `(.L_x_27) ;  /* 0x0000000000647947 */ /* 0x000fec0003800000 */
.L_x_28:
        /* <DEDUP_REMOVED lines=10> */
.L_x_33:
        /* <DEDUP_REMOVED lines=12> */
.L_x_32:
[----:B------:R-:W-:Y:S05]  /*12e0*/  BSYNC.RECONVERGENT B1 ;  /* 0x0000000000017941 */ /* 0x000fea0003800200 */
.L_x_31:
[----:B------:R-:W-:-:S04]  /*12f0*/  FMUL R4, R5, 1.1920928955078125e-07 ;  /* 0x3400000005047820 */ /* 0x000fc80000400000 */
[----:B------:R-:W-:-:S07]  /*1300*/  FMUL R4, R13, R4 ;  /* 0x000000040d047220 */ /* 0x000fce0000400000 */
.L_x_27:
[----:B------:R-:W-:Y:S05]  /*1310*/  BSYNC.RECONVERGENT B0 ;  /* 0x0000000000007941 */ /* 0x000fea0003800200 */
.L_x_26:
        /* <DEDUP_REMOVED lines=14> */
[----:B------:R-:W-:Y:S01]  /*1400*/  FMUL R4, R29, 0.03125 ;  /* 0x3d0000001d047820 */ /* 0x000fe20000400000 */
        /* <DEDUP_REMOVED lines=19> */
.L_x_38:
[----:B------:R-:W-:Y:S05]  /*1540*/  BSYNC.RECONVERGENT B1 ;  /* 0x0000000000017941 */ /* 0x000fea0003800200 */
.L_x_37:
[----:B------:R-:W-:Y:S01]  /*1550*/  FFMA R4, R4, -32, R29 ;  /* 0xc200000004047823 */ /* 0x000fe2000000001d */
[----:B------:R-:W-:Y:S06]  /*1560*/  BRA `(.L_x_35) ;  /* 0x0000000000647947 */ /* 0x000fec0003800000 */
.L_x_36:
        /* <DEDUP_REMOVED lines=10> */
.L_x_41:
        /* <DEDUP_REMOVED lines=12> */
.L_x_40:
[----:B------:R-:W-:Y:S05]  /*16d0*/  BSYNC.RECONVERGENT B1 ;  /* 0x0000000000017941 */ /* 0x000fea0003800200 */
.L_x_39:
[----:B------:R-:W-:-:S04]  /*16e0*/  FMUL R5, R5, 1.1920928955078125e-07 ;  /* 0x3400000005057820 */ /* 0x000fc80000400000 */
[----:B------:R-:W-:-:S07]  /*16f0*/  FMUL R4, R14, R5 ;  /* 0x000000050e047220 */ /* 0x000fce0000400000 */
.L_x_35:
[----:B------:R-:W-:Y:S05]  /*1700*/  BSYNC.RECONVERGENT B0 ;  /* 0x0000000000007941 */ /* 0x000fea0003800200 */
.L_x_34:
        /* <DEDUP_REMOVED lines=14> */
[----:B------:R-:W-:Y:S01]  /*17f0*/  FMUL R4, R29, 0.015625 ;  /* 0x3c8000001d047820 */ /* 0x000fe20000400000 */
        /* <DEDUP_REMOVED lines=19> */
.L_x_46:
[----:B------:R-:W-:Y:S05]  /*1930*/  BSYNC.RECONVERGENT B1 ;  /* 0x0000000000017941 */ /* 0x000fea0003800200 */
.L_x_45:
[----:B------:R-:W-:Y:S01]  /*1940*/  FFMA R4, R4, -64, R29 ;  /* 0xc280000004047823 */ /* 0x000fe2000000001d */
[----:B------:R-:W-:Y:S06]  /*1950*/  BRA `(.L_x_43) ;  /* 0x0000000000647947 */ /* 0x000fec0003800000 */
.L_x_44:
        /* <DEDUP_REMOVED lines=10> */
.L_x_49:
        /* <DEDUP_REMOVED lines=12> */
.L_x_48:
[----:B------:R-:W-:Y:S05]  /*1ac0*/  BSYNC.RECONVERGENT B1 ;  /* 0x0000000000017941 */ /* 0x000fea0003800200 */
.L_x_47:
[----:B------:R-:W-:-:S04]  /*1ad0*/  FMUL R4, R5, 1.1920928955078125e-07 ;  /* 0x3400000005047820 */ /* 0x000fc80000400000 */
[----:B------:R-:W-:-:S07]  /*1ae0*/  FMUL R4, R15, R4 ;  /* 0x000000040f047220 */ /* 0x000fce0000400000 */
.L_x_43:
[----:B------:R-:W-:Y:S05]  /*1af0*/  BSYNC.RECONVERGENT B0 ;  /* 0x0000000000007941 */ /* 0x000fea0003800200 */
.L_x_42:
[CC--:B------:R-:W-:Y:S01]  /*1b00*/  FSETP.NAN.AND P0, PT, |R4|.reuse, |R4|.reuse, PT ;  /* 0x400000040400720b */ /* 0x0c0fe20003f08200 */
[----:B------:R-:W-:Y:S03]  /*1b10*/  BSSY.RECONVERGENT B0, `(.L_x_50) ;  /* 0x0000028000007945 */ /* 0x000fe60003800200 */
[----:B------:R-:W-:-:S04]  /*1b20*/  FSEL R5, R4, |R4|, P0 ;  /* 0x4000000404057208 */ /* 0x000fc80000000000 */
[----:B------:R-:W-:-:S13]  /*1b30*/  FSETP.NEU.AND P0, PT, R5, RZ, PT ;  /* 0x000000ff0500720b */ /* 0x000fda0003f0d000 */
[----:B------:R-:W-:Y:S04]  /*1b40*/  @!P0 LDS R4, [R2+0x80] ;  /* 0x0000800002048984 */ /* 0x000fe80000000800 */
[----:B------:R-:W0:Y:S02]  /*1b50*/  @!P0 LDS R13, [R2] ;  /* 0x00000000020d8984 */ /* 0x000e240000000800 */
[----:B0-----:R-:W-:-:S05]  /*1b60*/  @!P0 IMAD.IADD R13, R4, 0x1, R13 ;  /* 0x00000001040d8824 */ /* 0x001fca00078e020d */
[----:B------:R0:W-:Y:S01]  /*1b70*/  @!P0 STS [R2], R13 ;  /* 0x0000000d02008388 */ /* 0x0001e20000000800 */
[----:B------:R-:W-:Y:S01]  /*1b80*/  BAR.SYNC.DEFER_BLOCKING 0x0 ;  /* 0x0000000000007b1d */ /* 0x000fe20000010000 */
[----:B------:R-:W-:-:S13]  /*1b90*/  ISETP.GT.AND P0, PT, R31, 0x1, PT ;  /* 0x000000011f00780c */ /* 0x000fda0003f04270 */
[----:B0-----:R-:W-:Y:S05]  /*1ba0*/  @P0 BRA `(.L_x_51) ;  /* 0x00000000003c0947 */ /* 0x001fea0003800000 */
[----:B------:R-:W-:-:S04]  /*1bb0*/  VIMNMX.U32 R2, PT, PT, R31, 0x2, PT ;  /* 0x000000021f027848 */ /* 0x000fc80003fe0000 */
[----:B------:R-:W-:-:S04]  /*1bc0*/  SHF.L.U32 R2, R2, 0x2, RZ ;  /* 0x0000000202027819 */ /* 0x000fc800000006ff */
[----:B------:R-:W0:Y:S02]  /*1bd0*/  LDC R12, c[0x2][R2] ;  /* 0x00800000020c7b82 */ /* 0x000e240000000800 */
[----:B0-----:R-:W-:-:S04]  /*1be0*/  SHF.R.S32.HI R13, RZ, 0x1f, R12 ;  /* 0x0000001fff0d7819 */ /* 0x001fc8000001140c */
.L_x_332:
[----:B------:R-:W-:Y:S05]  /*1bf0*/  BRX R12 -0x1c00                                                         (*"BRANCH_TARGETS .L_x_333,.L_x_334,.L_x_52"*) ;  /* 0xffffffe40c007949 */ /* 0x000fea000383ffff */
.L_x_334:
[----:B------:R-:W-:-:S09]  /*1c00*/  ULEA UR4, UR8, UR7, 0x18 ;  /* 0x0000000708047291 */ /* 0x000fd2000f8ec0ff */
[----:B------:R-:W0:Y:S02]  /*1c10*/  LDS R2, [UR4+0x120] ;  /* 0x00012004ff027984 */ /* 0x000e240008000800 */
[----:B0-----:R-:W-:-:S05]  /*1c20*/  I2FP.F32.S32 R2, R2 ;  /* 0x0000000200027245 */ /* 0x001fca0000201400 */
[----:B------:R3:W-:Y:S01]  /*1c30*/  STS [UR4+0x4], R2 ;  /* 0x00000402ff007988 */ /* 0x0007e20008000804 */
[----:B------:R-:W-:Y:S05]  /*1c40*/  BRA `(.L_x_52) ;  /* 0x0000000000507947 */ /* 0x000fea0003800000 */
.L_x_333:
[----:B------:R-:W-:-:S09]  /*1c50*/  ULEA UR4, UR8, UR7, 0x18 ;  /* 0x0000000708047291 */ /* 0x000fd2000f8ec0ff */
[----:B------:R-:W0:Y:S02]  /*1c60*/  LDS R2, [UR4+0x20] ;  /* 0x00002004ff027984 */ /* 0x000e240008000800 */
[----:B0-----:R-:W-:-:S05]  /*1c70*/  I2FP.F32.S32 R2, R2 ;  /* 0x0000000200027245 */ /* 0x001fca0000201400 */
[----:B------:R2:W-:Y:S01]  /*1c80*/  STS [UR4], R2 ;  /* 0x00000002ff007988 */ /* 0x0005e20008000804 */
[----:B------:R-:W-:Y:S05]  /*1c90*/  BRA `(.L_x_52) ;  /* 0x00000000003c7947 */ /* 0x000fea0003800000 */
.L_x_51:
[----:B------:R-:W-:-:S05]  /*1ca0*/  IMAD.MOV.U32 R2, RZ, RZ, -0x2 ;  /* 0xfffffffeff027424 */ /* 0x000fca00078e00ff */
[----:B------:R-:W-:-:S05]  /*1cb0*/  VIADDMNMX.U32 R2, R31, R2, 0x2, PT ;  /* 0x000000021f027446 */ /* 0x000fca0003800002 */
[----:B------:R-:W-:-:S04]  /*1cc0*/  IMAD.SHL.U32 R2, R2, 0x4, RZ ;  /* 0x0000000402027824 */ /* 0x000fc800078e00ff */
[----:B------:R-:W0:Y:S02]  /*1cd0*/  LDC R12, c[0x2][R2+0xc] ;  /* 0x00800300020c7b82 */ /* 0x000e240000000800 */
[----:B0-----:R-:W-:-:S04]  /*1ce0*/  SHF.R.S32.HI R13, RZ, 0x1f, R12 ;  /* 0x0000001fff0d7819 */ /* 0x001fc8000001140c */
.L_x_336:
[----:B------:R-:W-:Y:S05]  /*1cf0*/  BRX R12 -0x1d00                                                         (*"BRANCH_TARGETS .L_x_337,.L_x_338,.L_x_52"*) ;  /* 0xffffffe00cc07949 */ /* 0x000fea000383ffff */
.L_x_338:
[----:B------:R-:W-:-:S09]  /*1d00*/  ULEA UR4, UR8, UR7, 0x18 ;  /* 0x0000000708047291 */ /* 0x000fd2000f8ec0ff */
[----:B------:R-:W0:Y:S02]  /*1d10*/  LDS R2, [UR4+0x320] ;  /* 0x00032004ff027984 */ /* 0x000e240008000800 */
[----:B0-----:R-:W-:-:S05]  /*1d20*/  I2FP.F32.S32 R2, R2 ;  /* 0x0000000200027245 */ /* 0x001fca0000201400 */
[----:B------:R0:W-:Y:S01]  /*1d30*/  STS [UR4+0xc], R2 ;  /* 0x00000c02ff007988 */ /* 0x0001e20008000804 */
[----:B------:R-:W-:Y:S05]  /*1d40*/  BRA `(.L_x_52) ;  /* 0x0000000000107947 */ /* 0x000fea0003800000 */
.L_x_337:
[----:B------:R-:W-:-:S09]  /*1d50*/  ULEA UR4, UR8, UR7, 0x18 ;  /* 0x0000000708047291 */ /* 0x000fd2000f8ec0ff */
[----:B------:R-:W0:Y:S02]  /*1d60*/  LDS R2, [UR4+0x220] ;  /* 0x00022004ff027984 */ /* 0x000e240008000800 */
[----:B0-----:R-:W-:-:S05]  /*1d70*/  I2FP.F32.S32 R2, R2 ;  /* 0x0000000200027245 */ /* 0x001fca0000201400 */
[----:B------:R1:W-:Y:S02]  /*1d80*/  STS [UR4+0x8], R2 ;  /* 0x00000802ff007988 */ /* 0x0003e40008000804 */
.L_x_52:
[----:B------:R-:W-:Y:S05]  /*1d90*/  BSYNC.RECONVERGENT B0 ;  /* 0x0000000000007941 */ /* 0x000fea0003800200 */
.L_x_50:
[----:B------:R-:W-:Y:S06]  /*1da0*/  BAR.SYNC.DEFER_BLOCKING 0x0 ;  /* 0x0000000000007b1d */ /* 0x000fec0000010000 */
[----:B------:R4:W5:Y:S01]  /*1db0*/  LDG.E R34, desc[UR10][R10.64] ;  /* 0x0000000a0a227981 */ /* 0x000962000c1e1900 */
[----:B------:R-:W-:Y:S01]  /*1dc0*/  IMAD R0, R0, R0, RZ ;  /* 0x0000000000007224 */ /* 0x000fe200078e02ff */
[----:B------:R-:W-:Y:S01]  /*1dd0*/  ULEA UR7, UR8, UR7, 0x18 ;  /* 0x0000000708077291 */ /* 0x000fe2000f8ec0ff */
[----:B------:R-:W-:Y:S01]  /*1de0*/  BSSY.RECONVERGENT B0, `(.L_x_53) ;  /* 0x0000021000007945 */ /* 0x000fe20003800200 */
[----:B------:R-:W-:Y:S01]  /*1df0*/  MOV R32, 0x1ff0 ;  /* 0x00001ff000207802 */ /* 0x000fe20000000f00 */
[----:B0123--:R-:W0:Y:S01]  /*1e00*/  I2F.U32.RP R2, R0 ;  /* 0x0000000000027306 */ /* 0x00fe220000209000 */
[----:B------:R-:W-:Y:S01]  /*1e10*/  IMAD.MOV R15, RZ, RZ, -R0 ;  /* 0x000000ffff0f7224 */ /* 0x000fe200078e0a00 */
[----:B------:R-:W-:Y:S01]  /*1e20*/  ISETP.NE.U32.AND P2, PT, R0, RZ, PT ;  /* 0x000000ff0000720c */ /* 0x000fe20003f45070 */
[----:B------:R-:W-:-:S05]  /*1e30*/  UMOV UR4, URZ ;  /* 0x000000ff00047c82 */ /* 0x000fca0008000000 */
[----:B0-----:R-:W0:Y:S02]  /*1e40*/  MUFU.RCP R2, R2 ;  /* 0x0000000200027308 */ /* 0x001e240000001000 */
[----:B0-----:R-:W-:-:S06]  /*1e50*/  VIADD R12, R2, 0xffffffe ;  /* 0x0ffffffe020c7836 */ /* 0x001fcc0000000000 */
[----:B------:R0:W1:Y:S02]  /*1e60*/  F2I.FTZ.U32.TRUNC.NTZ R13, R12 ;  /* 0x0000000c000d7305 */ /* 0x000064000021f000 */
[----:B0-----:R-:W-:Y:S02]  /*1e70*/  IMAD.MOV.U32 R12, RZ, RZ, RZ ;  /* 0x000000ffff0c7224 */ /* 0x001fe400078e00ff */
[----:B-1----:R-:W-:-:S04]  /*1e80*/  IMAD R15, R15, R13, RZ ;  /* 0x0000000d0f0f7224 */ /* 0x002fc800078e02ff */
[----:B------:R-:W-:-:S06]  /*1e90*/  IMAD.HI.U32 R4, R13, R15, R12 ;  /* 0x0000000f0d047227 */ /* 0x000fcc00078e000c */
[----:B------:R-:W-:-:S04]  /*1ea0*/  IMAD.HI.U32 R4, R4, R31, RZ ;  /* 0x0000001f04047227 */ /* 0x000fc800078e00ff */
[----:B------:R-:W-:-:S04]  /*1eb0*/  IMAD.MOV R13, RZ, RZ, -R4 ;  /* 0x000000ffff0d7224 */ /* 0x000fc800078e0a04 */
[----:B------:R-:W-:-:S05]  /*1ec0*/  IMAD R13, R0, R13, R31 ;  /* 0x0000000d000d7224 */ /* 0x000fca00078e021f */
[----:B------:R-:W-:-:S13]  /*1ed0*/  ISETP.GE.U32.AND P0, PT, R13, R0, PT ;  /* 0x000000000d00720c */ /* 0x000fda0003f06070 */
[----:B------:R-:W-:Y:S02]  /*1ee0*/  @P0 IMAD.IADD R13, R13, 0x1, -R0 ;  /* 0x000000010d0d0824 */ /* 0x000fe400078e0a00 */
[----:B------:R-:W-:-:S03]  /*1ef0*/  @P0 VIADD R4, R4, 0x1 ;  /* 0x0000000104040836 */ /* 0x000fc60000000000 */
[----:B------:R-:W-:-:S13]  /*1f00*/  ISETP.GE.U32.AND P1, PT, R13, R0, PT ;  /* 0x000000000d00720c */ /* 0x000fda0003f26070 */
[----:B------:R-:W-:Y:S01]  /*1f10*/  @P1 VIADD R4, R4, 0x1 ;  /* 0x0000000104041836 */ /* 0x000fe20000000000 */
[----:B------:R-:W-:-:S04]  /*1f20*/  @!P2 LOP3.LUT R4, RZ, R0, RZ, 0x33, !PT ;  /* 0x00000000ff04a212 */ /* 0x000fc800078e33ff */
[----:B------:R-:W-:-:S04]  /*1f30*/  I2FP.F32.U32 R14, R4 ;  /* 0x00000004000e7245 */ /* 0x000fc80000201000 */
[----:B------:R-:W0:Y:S01]  /*1f40*/  F2I.TRUNC.NTZ R4, R14 ;  /* 0x0000000e00047305 */ /* 0x000e22000020f100 */
[----:B------:R-:W-:Y:S01]  /*1f50*/  FFMA R0, -R30, R14, R3 ;  /* 0x0000000e1e007223 */ /* 0x000fe20000000103 */
[----:B------:R-:W-:-:S03]  /*1f60*/  IMAD.MOV.U32 R3, RZ, RZ, 0x40000000 ;  /* 0x40000000ff037424 */ /* 0x000fc600078e00ff */
[----:B------:R-:W-:Y:S01]  /*1f70*/  FADD R35, R0, 1 ;  /* 0x3f80000000237421 */ /* 0x000fe20000000000 */
[----:B0-----:R-:W-:-:S05]  /*1f80*/  LEA R2, R4, UR7, 0x2 ;  /* 0x0000000704027c11 */ /* 0x001fca000f8e10ff */
[----:B------:R-:W0:Y:S02]  /*1f90*/  LDS R12, [R2] ;  /* 0x00000000020c7984 */ /* 0x000e240000000800 */
[----:B0-----:R-:W-:-:S04]  /*1fa0*/  FADD R35, R35, -R12 ;  /* 0x8000000c23237221 */ /* 0x001fc80000000000 */
[----:B------:R-:W0:Y:S02]  /*1fb0*/  F2F.F64.F32 R36, R35 ;  /* 0x0000002300247310 */ /* 0x000e240000201800 */
[----:B0-----:R-:W-:-:S10]  /*1fc0*/  DADD R12, -RZ, |R36| ;  /* 0x00000000ff0c7229 */ /* 0x001fd40000000524 */
[----:B----4-:R-:W-:-:S07]  /*1fd0*/  IMAD.MOV.U32 R33, RZ, RZ, R13 ;  /* 0x000000ffff217224 */ /* 0x010fce00078e000d */
[----:B-----5:R-:W-:Y:S05]  /*1fe0*/  CALL.REL.NOINC `($_Z18CorrelationFeatureiPiPf$__internal_accurate_pow) ;  /* 0x0000001c00fc7944 */ /* 0x020fea0003c00000 */
[----:B------:R-:W-:Y:S05]  /*1ff0*/  BSYNC.RECONVERGENT B0 ;  /* 0x0000000000007941 */ /* 0x000fea0003800200 */
.L_x_53:
[----:B------:R-:W-:Y:S01]  /*2000*/  DADD R14, R36, 2 ;  /* 0x40000000240e7429 */ /* 0x000fe20000000000 */
[----:B------:R-:W-:Y:S01]  /*2010*/  FSETP.NEU.AND P0, PT, R35, RZ, PT ;  /* 0x000000ff2300720b */ /* 0x000fe20003f0d000 */
[----:B------:R-:W-:Y:S08]  /*2020*/  BSSY.RECONVERGENT B0, `(.L_x_54) ;  /* 0x000000b000007945 */ /* 0x000ff00003800200 */
[----:B------:R-:W-:-:S04]  /*2030*/  LOP3.LUT R14, R15, 0x7ff00000, RZ, 0xc0, !PT ;  /* 0x7ff000000f0e7812 */ /* 0x000fc800078ec0ff */
[----:B------:R-:W-:Y:S02]  /*2040*/  ISETP.NE.AND P1, PT, R14, 0x7ff00000, PT ;  /* 0x7ff000000e00780c */ /* 0x000fe40003f25270 */
[----:B------:R-:W-:-:S11]  /*2050*/  @!P0 CS2R R12, SRZ ;  /* 0x00000000000c8805 */ /* 0x000fd6000001ff00 */
[----:B------:R-:W-:Y:S05]  /*2060*/  @P1 BRA `(.L_x_55) ;  /* 0x0000000000181947 */ /* 0x000fea0003800000 */
[----:B------:R-:W-:-:S13]  /*2070*/  FSETP.NAN.AND P0, PT, R35, R35, PT ;  /* 0x000000232300720b */ /* 0x000fda0003f08000 */
[----:B------:R-:W-:Y:S01]  /*2080*/  @P0 DADD R12, R36, 2 ;  /* 0x40000000240c0429 */ /* 0x000fe20000000000 */
[----:B------:R-:W-:Y:S10]  /*2090*/  @P0 BRA `(.L_x_55) ;  /* 0x00000000000c0947 */ /* 0x000ff40003800000 */
[----:B------:R-:W-:-:S14]  /*20a0*/  DSETP.NEU.AND P0, PT, |R36|, +INF , PT ;  /* 0x7ff000002400742a */ /* 0x000fdc0003f0d200 */
[----:B------:R-:W-:Y:S02]  /*20b0*/  @!P0 IMAD.MOV.U32 R12, RZ, RZ, 0x0 ;  /* 0x00000000ff0c8424 */ /* 0x000fe400078e00ff */
[----:B------:R-:W-:-:S07]  /*20c0*/  @!P0 IMAD.MOV.U32 R13, RZ, RZ, 0x7ff00000 ;  /* 0x7ff00000ff0d8424 */ /* 0x000fce00078e00ff */
.L_x_55:
[----:B------:R-:W-:Y:S05]  /*20d0*/  BSYNC.RECONVERGENT B0 ;  /* 0x0000000000007941 */ /* 0x000fea0003800200 */
.L_x_54:
[----:B------:R-:W0:Y:S01]  /*20e0*/  I2F.F64 R14, R34 ;  /* 0x00000022000e7312 */ /* 0x000e220000201c00 */
[----:B------:R-:W1:Y:S01]  /*20f0*/  S2UR UR6, SR_CgaCtaId ;  /* 0x00000000000679c3 */ /* 0x000e620000008800 */
[----:B------:R-:W-:Y:S01]  /*2100*/  FSETP.NEU.AND P0, PT, R35, 1, PT ;  /* 0x3f8000002300780b */ /* 0x000fe20003f0d000 */
[----:B------:R-:W-:Y:S01]  /*2110*/  UMOV UR5, 0x400 ;  /* 0x0000040000057882 */ /* 0x000fe20000000000 */
[----:B------:R-:W-:Y:S01]  /*2120*/  FSETP.NEU.AND P1, PT, R9, RZ, PT ;  /* 0x000000ff0900720b */ /* 0x000fe20003f2d000 */
[----:B------:R-:W-:Y:S01]  /*2130*/  IMAD.U32 R3, RZ, RZ, UR5 ;  /* 0x00000005ff037e24 */ /* 0x000fe2000f8e00ff */
[----:B------:R-:W-:Y:S01]  /*2140*/  FSEL R12, R12, RZ, P0 ;  /* 0x000000ff0c0c7208 */ /* 0x000fe20000000000 */
[----:B------:R-:W-:Y:S01]  /*2150*/  BSSY.RECONVERGENT B0, `(.L_x_56) ;  /* 0x00000c9000007945 */ /* 0x000fe20003800200 */
[----:B------:R-:W-:Y:S02]  /*2160*/  FSEL R13, R13, 1.875, P0 ;  /* 0x3ff000000d0d7808 */ /* 0x000fe40000000000 */
[----:B------:R-:W-:-:S04]  /*2170*/  FSETP.NEU.AND P0, PT, R28, RZ, PT ;  /* 0x000000ff1c00720b */ /* 0x000fc80003f0d000 */
[----:B0-----:R-:W-:Y:S01]  /*2180*/  DMUL R14, R14, R12 ;  /* 0x0000000c0e0e7228 */ /* 0x001fe20000000000 */
[----:B------:R-:W-:-:S09]  /*2190*/  VIADD R13, R3, 0x420 ;  /* 0x00000420030d7836 */ /* 0x000fd20000000000 */
[----:B------:R-:W0:Y:S01]  /*21a0*/  F2F.F32.F64 R14, R14 ;  /* 0x0000000e000e7310 */ /* 0x000e220000301000 */
[----:B-1----:R-:W-:-:S05]  /*21b0*/  IMAD.U32 R12, RZ, RZ, UR6 ;  /* 0x00000006ff0c7e24 */ /* 0x002fca000f8e00ff */
[----:B------:R-:W-:-:S05]  /*21c0*/  LEA R16, R12, R13, 0x18 ;  /* 0x0000000d0c107211 */ /* 0x000fca00078ec0ff */
[----:B------:R-:W-:-:S05]  /*21d0*/  IMAD R13, R31, 0x4, R16 ;  /* 0x000000041f0d7824 */ /* 0x000fca00078e0210 */
[----:B0-----:R-:W-:Y:S01]  /*21e0*/  STS [R13], R14 ;  /* 0x0000000e0d007388 */ /* 0x001fe20000000800 */
[----:B------:R-:W-:Y:S06]  /*21f0*/  BAR.SYNC.DEFER_BLOCKING 0x0 ;  /* 0x0000000000007b1d */ /* 0x000fec0000010000 */
[----:B------:R-:W-:Y:S04]  /*2200*/  @!P0 LDS R16, [R13+0x4] ;  /* 0x000004000d108984 */ /* 0x000fe80000000800 */
[----:B------:R-:W0:Y:S02]  /*2210*/  @!P0 LDS R17, [R13] ;  /* 0x000000000d118984 */ /* 0x000e240000000800 */
[----:B0-----:R-:W-:-:S05]  /*2220*/  @!P0 FADD R16, R16, R17 ;  /* 0x0000001110108221 */ /* 0x001fca0000000000 */
[----:B------:R-:W-:Y:S01]  /*2230*/  @!P0 STS [R13], R16 ;  /* 0x000000100d008388 */ /* 0x000fe20000000800 */
[----:B------:R-:W-:Y:S01]  /*2240*/  BAR.SYNC.DEFER_BLOCKING 0x0 ;  /* 0x0000000000007b1d */ /* 0x000fe20000010000 */
[----:B------:R-:W-:-:S05]  /*2250*/  FSETP.NEU.AND P0, PT, R8, RZ, PT ;  /* 0x000000ff0800720b */ /* 0x000fca0003f0d000 */
        /* <DEDUP_REMOVED lines=23> */
[----:B------:R-:W-:-:S05]  /*23d0*/  ISETP.GT.AND P0, PT, R31, 0x1, PT ;  /* 0x000000011f00780c */ /* 0x000fca0003f04270 */
[----:B------:R-:W-:Y:S04]  /*23e0*/  @!P1 LDS R14, [R13+0x80] ;  /* 0x000080000d0e9984 */ /* 0x000fe80000000800 */
[----:B------:R-:W0:Y:S02]  /*23f0*/  @!P1 LDS R15, [R13] ;  /* 0x000000000d0f9984 */ /* 0x000e240000000800 */
[----:B0-----:R-:W-:-:S05]  /*2400*/  @!P1 FADD R14, R14, R15 ;  /* 0x0000000f0e0e9221 */ /* 0x001fca0000000000 */
[----:B------:R0:W-:Y:S01]  /*2410*/  @!P1 STS [R13], R14 ;  /* 0x0000000e0d009388 */ /* 0x0001e20000000800 */
[----:B------:R-:W-:Y:S06]  /*2420*/  BAR.SYNC.DEFER_BLOCKING 0x0 ;  /* 0x0000000000007b1d */ /* 0x000fec0000010000 */
[----:B------:R-:W-:Y:S05]  /*2430*/  @P0 BRA `(.L_x_57) ;  /* 0x0000000400340947 */ /* 0x000fea0003800000 */
[----:B0-----:R-:W-:-:S05]  /*2440*/  VIMNMX.U32 R13, PT, PT, R31, 0x2, PT ;  /* 0x000000021f0d7848 */ /* 0x001fca0003fe0000 */
[----:B------:R-:W-:-:S04]  /*2450*/  IMAD.SHL.U32 R13, R13, 0x4, RZ ;  /* 0x000000040d0d7824 */ /* 0x000fc800078e00ff */
[----:B------:R-:W0:Y:S02]  /*2460*/  LDC R14, c[0x2][R13+0x18] ;  /* 0x008006000d0e7b82 */ /* 0x000e240000000800 */
[----:B0-----:R-:W-:-:S04]  /*2470*/  SHF.R.S32.HI R15, RZ, 0x1f, R14 ;  /* 0x0000001fff0f7819 */ /* 0x001fc8000001140e */
.L_x_340:
[----:B------:R-:W-:Y:S05]  /*2480*/  BRX R14 -0x2490                                                         (*"BRANCH_TARGETS .L_x_341,.L_x_342,.L_x_60"*) ;  /* 0xffffffd80edc7949 */ /* 0x000fea000383ffff */
.L_x_342:
[----:B------:R-:W-:Y:S01]  /*2490*/  LEA R34, R12, R3, 0x18 ;  /* 0x000000030c227211 */ /* 0x000fe200078ec0ff */
[----:B------:R-:W-:Y:S01]  /*24a0*/  BSSY.RECONVERGENT B1, `(.L_x_58) ;  /* 0x0000008000017945 */ /* 0x000fe20003800200 */
[----:B------:R-:W-:Y:S01]  /*24b0*/  IMAD.MOV.U32 R3, RZ, RZ, 0x3fe00000 ;  /* 0x3fe00000ff037424 */ /* 0x000fe200078e00ff */
[----:B------:R-:W-:-:S03]  /*24c0*/  MOV R32, 0x2520 ;  /* 0x0000252000207802 */ /* 0x000fc60000000f00 */
[----:B------:R-:W0:Y:S02]  /*24d0*/  LDS R34, [R34+0x520] ;  /* 0x0005200022227984 */ /* 0x000e240000000800 */
[----:B0-----:R-:W0:Y:S02]  /*24e0*/  F2F.F64.F32 R36, R34 ;  /* 0x0000002200247310 */ /* 0x001e240000201800 */
[----:B0-----:R-:W-:-:S10]  /*24f0*/  DADD R12, -RZ, |R36| ;  /* 0x00000000ff0c7229 */ /* 0x001fd40000000524 */
[----:B------:R-:W-:-:S07]  /*2500*/  IMAD.MOV.U32 R33, RZ, RZ, R13 ;  /* 0x000000ffff217224 */ /* 0x000fce00078e000d */
[----:B------:R-:W-:Y:S05]  /*2510*/  CALL.REL.NOINC `($_Z18CorrelationFeatureiPiPf$__internal_accurate_pow) ;  /* 0x0000001800b07944 */ /* 0x000fea0003c00000 */
[----:B------:R-:W-:Y:S05]  /*2520*/  BSYNC.RECONVERGENT B1 ;  /* 0x0000000000017941 */ /* 0x000fea0003800200 */
.L_x_58:
[----:B------:R-:W-:Y:S01]  /*2530*/  DADD R14, R36, 0.5 ;  /* 0x3fe00000240e7429 */ /* 0x000fe20000000000 */
[----:B------:R-:W-:Y:S01]  /*2540*/  ISETP.GE.AND P1, PT, R37, RZ, PT ;  /* 0x000000ff2500720c */ /* 0x000fe20003f26270 */
[----:B------:R-:W0:Y:S01]  /*2550*/  S2UR UR6, SR_CgaCtaId ;  /* 0x00000000000679c3 */ /* 0x000e220000008800 */
[----:B------:R-:W-:Y:S02]  /*2560*/  FSETP.NEU.AND P0, PT, R34, RZ, PT ;  /* 0x000000ff2200720b */ /* 0x000fe40003f0d000 */
[----:B------:R-:W-:Y:S02]  /*2570*/  FSEL R12, R12, RZ, P1 ;  /* 0x000000ff0c0c7208 */ /* 0x000fe40000800000 */
[----:B------:R-:W-:-:S03]  /*2580*/  FSEL R13, R13, -QNAN , P1 ;  /* 0xfff800000d0d7808 */ /* 0x000fc60000800000 */
[----:B------:R-:W-:Y:S02]  /*2590*/  LOP3.LUT R14, R15, 0x7ff00000, RZ, 0xc0, !PT ;  /* 0x7ff000000f0e7812 */ /* 0x000fe400078ec0ff */
[----:B------:R-:W-:Y:S02]  /*25a0*/  FSEL R15, R13, RZ, P0 ;  /* 0x000000ff0d0f7208 */ /* 0x000fe40000000000 */
[----:B------:R-:W-:Y:S02]  /*25b0*/  ISETP.NE.AND P1, PT, R14, 0x7ff00000, PT ;  /* 0x7ff000000e00780c */ /* 0x000fe40003f25270 */
[----:B------:R-:W-:-:S11]  /*25c0*/  FSEL R14, R12, RZ, P0 ;  /* 0x000000ff0c0e7208 */ /* 0x000fd60000000000 */
[----:B0-----:R-:W-:Y:S05]  /*25d0*/  @P1 BRA `(.L_x_59) ;  /* 0x0000000000181947 */ /* 0x001fea0003800000 */
[----:B------:R-:W-:-:S13]  /*25e0*/  FSETP.NAN.AND P0, PT, R34, R34, PT ;  /* 0x000000222200720b */ /* 0x000fda0003f08000 */
[----:B------:R-:W-:Y:S01]  /*25f0*/  @P0 DADD R14, R36, 0.5 ;  /* 0x3fe00000240e0429 */ /* 0x000fe20000000000 */
[----:B------:R-:W-:Y:S10]  /*2600*/  @P0 BRA `(.L_x_59) ;  /* 0x00000000000c0947 */ /* 0x000ff40003800000 */
[----:B------:R-:W-:-:S14]  /*2610*/  DSETP.NEU.AND P0, PT, |R36|, +INF , PT ;  /* 0x7ff000002400742a */ /* 0x000fdc0003f0d200 */
[----:B------:R-:W-:Y:S02]  /*2620*/  @!P0 IMAD.MOV.U32 R14, RZ, RZ, 0x0 ;  /* 0x00000000ff0e8424 */ /* 0x000fe400078e00ff */
[----:B------:R-:W-:-:S07]  /*2630*/  @!P0 IMAD.MOV.U32 R15, RZ, RZ, 0x7ff00000 ;  /* 0x7ff00000ff0f8424 */ /* 0x000fce00078e00ff */
.L_x_59:
[----:B------:R-:W0:Y:S01]  /*2640*/  F2F.F32.F64 R14, R14 ;  /* 0x0000000e000e7310 */ /* 0x000e220000301000 */
[----:B------:R-:W-:Y:S01]  /*2650*/  UMOV UR5, 0x400 ;  /* 0x0000040000057882 */ /* 0x000fe20000000000 */
[----:B------:R-:W-:Y:S01]  /*2660*/  IMAD.U32 R12, RZ, RZ, UR6 ;  /* 0x00000006ff0c7e24 */ /* 0x000fe2000f8e00ff */
[----:B------:R-:W-:Y:S01]  /*2670*/  FSETP.NEU.AND P0, PT, R34, 1, PT ;  /* 0x3f8000002200780b */ /* 0x000fe20003f0d000 */
[----:B------:R-:W-:-:S05]  /*2680*/  IMAD.U32 R3, RZ, RZ, UR5 ;  /* 0x00000005ff037e24 */ /* 0x000fca000f8e00ff */
[----:B------:R-:W-:Y:S02]  /*2690*/  LEA R16, R12, R3, 0x18 ;  /* 0x000000030c107211 */ /* 0x000fe400078ec0ff */
[----:B0-----:R-:W-:-:S05]  /*26a0*/  FSEL R13, R14, 1, P0 ;  /* 0x3f8000000e0d7808 */ /* 0x001fca0000000000 */
[----:B------:R3:W-:Y:S01]  /*26b0*/  STS [R16+0x14], R13 ;  /* 0x0000140d10007388 */ /* 0x0007e20000000800 */
[----:B------:R-:W-:Y:S05]  /*26c0*/  BRA `(.L_x_60) ;  /* 0x0000000400c47947 */ /* 0x000fea0003800000 */
.L_x_341:
        /* <DEDUP_REMOVED lines=10> */
.L_x_61:
        /* <DEDUP_REMOVED lines=15> */
[----:B------:R-:W-:Y:S01]  /*2860*/  @!P0 IMAD.MOV.U32 R14, RZ, RZ, 0x0 ;  /* 0x00000000ff0e8424 */ /* 0x000fe200078e00ff */
[----:B------:R-:W-:-:S07]  /*2870*/  @!P0 MOV R15, 0x7ff00000 ;  /* 0x7ff00000000f8802 */ /* 0x000fce0000000f00 */
.L_x_62:
        /* <DEDUP_REMOVED lines=9> */
.L_x_57:
[----:B0-----:R-:W-:-:S05]  /*2910*/  IMAD.MOV.U32 R14, RZ, RZ, -0x2 ;  /* 0xfffffffeff0e7424 */ /* 0x001fca00078e00ff */
[----:B------:R-:W-:-:S05]  /*2920*/  VIADDMNMX.U32 R14, R31, R14, 0x2, PT ;  /* 0x000000021f0e7446 */ /* 0x000fca000380000e */
[----:B------:R-:W-:-:S04]  /*2930*/  IMAD.SHL.U32 R13, R14, 0x4, RZ ;  /* 0x000000040e0d7824 */ /* 0x000fc800078e00ff */
[----:B------:R-:W0:Y:S02]  /*2940*/  LDC R14, c[0x2][R13+0x24] ;  /* 0x008009000d0e7b82 */ /* 0x000e240000000800 */
[----:B0-----:R-:W-:-:S04]  /*2950*/  SHF.R.S32.HI R15, RZ, 0x1f, R14 ;  /* 0x0000001fff0f7819 */ /* 0x001fc8000001140e */
.L_x_344:
[----:B------:R-:W-:Y:S05]  /*2960*/  BRX R14 -0x2970                                                         (*"BRANCH_TARGETS .L_x_345,.L_x_346,.L_x_60"*) ;  /* 0xffffffd40ea47949 */ /* 0x000fea000383ffff */
.L_x_346:
        /* <DEDUP_REMOVED lines=10> */
.L_x_63:
        /* <DEDUP_REMOVED lines=17> */
.L_x_64:
        /* <DEDUP_REMOVED lines=9> */
.L_x_345:
        /* <DEDUP_REMOVED lines=10> */
.L_x_65:
        /* <DEDUP_REMOVED lines=17> */
.L_x_66:
[----:B------:R-:W0:Y:S01]  /*2d60*/  F2F.F32.F64 R14, R14 ;  /* 0x0000000e000e7310 */ /* 0x000e220000301000 */
[----:B------:R-:W-:Y:S01]  /*2d70*/  UMOV UR5, 0x400 ;  /* 0x0000040000057882 */ /* 0x000fe20000000000 */
[----:B------:R-:W-:Y:S01]  /*2d80*/  IMAD.U32 R12, RZ, RZ, UR6 ;  /* 0x00000006ff0c7e24 */ /* 0x000fe2000f8e00ff */
[----:B------:R-:W-:Y:S01]  /*2d90*/  FSETP.NEU.AND P0, PT, R34, 1, PT ;  /* 0x3f8000002200780b */ /* 0x000fe20003f0d000 */
[----:B------:R-:W-:-:S05]  /*2da0*/  IMAD.U32 R3, RZ, RZ, UR5 ;  /* 0x00000005ff037e24 */ /* 0x000fca000f8e00ff */
[----:B------:R-:W-:Y:S02]  /*2db0*/  LEA R16, R12, R3, 0x18 ;  /* 0x000000030c107211 */ /* 0x000fe400078ec0ff */
[----:B0-----:R-:W-:-:S05]  /*2dc0*/  FSEL R13, R14, 1, P0 ;  /* 0x3f8000000e0d7808 */ /* 0x001fca0000000000 */
[----:B------:R0:W-:Y:S02]  /*2dd0*/  STS [R16+0x18], R13 ;  /* 0x0000180d10007388 */ /* 0x0001e40000000800 */
.L_x_60:
[----:B------:R-:W-:Y:S05]  /*2de0*/  BSYNC.RECONVERGENT B0 ;  /* 0x0000000000007941 */ /* 0x000fea0003800200 */
.L_x_56:
[----:B------:R-:W-:Y:S06]  /*2df0*/  BAR.SYNC.DEFER_BLOCKING 0x0 ;  /* 0x0000000000007b1d */ /* 0x000fec0000010000 */
[----:B0123--:R0:W5:Y:S01]  /*2e00*/  LDG.E R13, desc[UR10][R10.64] ;  /* 0x0000000a0a0d7981 */ /* 0x00f162000c1e1900 */
[----:B------:R-:W-:Y:S01]  /*2e10*/  FSETP.GEU.AND P0, PT, R29, |R30|, PT ;  /* 0x4000001e1d00720b */ /* 0x000fe20003f0e000 */
[----:B------:R-:W-:Y:S02]  /*2e20*/  BSSY.RECONVERGENT B0, `(.L_x_67) ;  /* 0x0000047000007945 */ /* 0x000fe40003800200 */
[----:B------:R-:W1:Y:S02]  /*2e30*/  LDS R15, [R2] ;  /* 0x00000000020f7984 */ /* 0x000e640000000800 */
[----:B-1----:R-:W-:-:S08]  /*2e40*/  FADD R0, R0, -R15 ;  /* 0x8000000f00007221 */ /* 0x002fd00000000000 */
[----:B0-----:R-:W-:Y:S05]  /*2e50*/  @!P0 BRA `(.L_x_68) ;  /* 0x00000004000c8947 */ /* 0x001fea0003800000 */
[----:B------:R-:W0:Y:S01]  /*2e60*/  LDCU UR5, c[0x0][0x380] ;  /* 0x00007000ff0577ac */ /* 0x000e220008000800 */
[----:B------:R-:W-:-:S05]  /*2e70*/  FMUL R30, |R30|, 8388608 ;  /* 0x4b0000001e1e7820 */ /* 0x000fca0000400200 */
[----:B------:R-:W-:Y:S02]  /*2e80*/  FSETP.GTU.AND P0, PT, R29, R30, PT ;  /* 0x0000001e1d00720b */ /* 0x000fe40003f0c000 */
[----:B0-----:R-:W-:-:S11]  /*2e90*/  I2FP.F32.S32 R16, UR5 ;  /* 0x0000000500107c45 */ /* 0x001fd60008201400 */
[----:B------:R-:W-:Y:S05]  /*2ea0*/  @P0 BRA `(.L_x_69) ;  /* 0x0000000000780947 */ /* 0x000fea0003800000 */
[C---:B------:R-:W-:Y:S01]  /*2eb0*/  FMUL R2, |R16|.reuse, 16777216 ;  /* 0x4b80000010027820 */ /* 0x040fe20000400200 */
[C---:B------:R-:W-:Y:S01]  /*2ec0*/  FSETP.GEU.AND P0, PT, |R16|.reuse, 1.175494350822287508e-38, PT ;  /* 0x008000001000780b */ /* 0x040fe20003f0e200 */
[----:B------:R-:W-:Y:S01]  /*2ed0*/  FMUL R10, R29, 16777216 ;  /* 0x4b8000001d0a7820 */ /* 0x000fe20000400000 */
[----:B------:R-:W-:Y:S01]  /*2ee0*/  FADD R14, |R16|, -RZ ;  /* 0x800000ff100e7221 */ /* 0x000fe20000000200 */
[----:B------:R-:W-:Y:S01]  /*2ef0*/  BSSY.RECONVERGENT B1, `(.L_x_70) ;  /* 0x0000017000017945 */ /* 0x000fe20003800200 */
[----:B------:R-:W-:Y:S02]  /*2f00*/  FSEL R2, R2, |R16|, !P0 ;  /* 0x4000001002027208 */ /* 0x000fe40004000000 */
[----:B------:R-:W-:-:S04]  /*2f10*/  FSEL R11, R10, R29, !P0 ;  /* 0x0000001d0a0b7208 */ /* 0x000fc80004000000 */
[----:B------:R-:W0:Y:S02]  /*2f20*/  MUFU.RCP R2, R2 ;  /* 0x0000000200027308 */ /* 0x000e240000001000 */
[----:B0-----:R-:W-:-:S06]  /*2f30*/  FMUL R11, R2, R11 ;  /* 0x0000000b020b7220 */ /* 0x001fcc0000400000 */
[----:B------:R-:W0:Y:S02]  /*2f40*/  FRND.TRUNC R10, R11 ;  /* 0x0000000b000a7307 */ /* 0x000e24000020d000 */
[----:B0-----:R-:W-:-:S05]  /*2f50*/  FFMA R17, -|R16|, R10, R29 ;  /* 0x0000000a10117223 */ /* 0x001fca000000031d */
[----:B------:R-:W-:-:S13]  /*2f60*/  ISETP.GE.U32.AND P0, PT, R17, R14, PT ;  /* 0x0000000e1100720c */ /* 0x000fda0003f06070 */
[----:B------:R-:W-:Y:S05]  /*2f70*/  @!P0 BRA `(.L_x_71) ;  /* 0x0000000000388947 */ /* 0x000fea0003800000 */
[----:B------:R-:W-:-:S04]  /*2f80*/  ISETP.GE.U32.AND P0, PT, R17, -0x7fffffff, PT ;  /* 0x800000011100780c */ /* 0x000fc80003f06070 */
[----:B------:R-:W-:-:S09]  /*2f90*/  FSETP.GEU.OR P1, PT, R17, -|R16|, !P0 ;  /* 0xc00000101100720b */ /* 0x000fd2000472e400 */
[----:B------:R-:W-:-:S04]  /*2fa0*/  @P0 FADD R2, R10, -1 ;  /* 0xbf8000000a020421 */ /* 0x000fc80000000000 */
[----:B------:R-:W-:-:S04]  /*2fb0*/  @!P1 FADD R2, R2, -1 ;  /* 0xbf80000002029421 */ /* 0x000fc80000000000 */
[----:B------:R-:W-:Y:S01]  /*2fc0*/  @P0 IMAD.MOV.U32 R10, RZ, RZ, R2 ;  /* 0x000000ffff0a0224 */ /* 0x000fe200078e0002 */
[----:B------:R-:W-:Y:S06]  /*2fd0*/  @P0 BRA `(.L_x_71) ;  /* 0x0000000000200947 */ /* 0x000fec0003800000 */
[----:B------:R-:W-:Y:S01]  /*2fe0*/  FADD R2, |R16|, |R16| ;  /* 0x4000001010027221 */ /* 0x000fe20000000200 */
[----:B------:R-:W-:-:S04]  /*2ff0*/  FADD R10, R10, 1 ;  /* 0x3f8000000a0a7421 */ /* 0x000fc80000000000 */
[----:B------:R-:W-:-:S13]  /*3000*/  FSETP.GE.AND P0, PT, R17, R2, PT ;  /* 0x000000021100720b */ /* 0x000fda0003f06000 */
[----:B------:R-:W-:-:S05]  /*3010*/  @P0 FFMA R2, |R16|, -3, R17 ;  /* 0xc040000010020823 */ /* 0x000fca0000000211 */
[----:B------:R-:W-:Y:S01]  /*3020*/  FSETP.GE.AND P1, PT, R2, RZ, P0 ;  /* 0x000000ff0200720b */ /* 0x000fe20000726000 */
[----:B------:R-:W-:-:S12]  /*3030*/  @P0 FADD R2, R10, 1 ;  /* 0x3f8000000a020421 */ /* 0x000fd80000000000 */
[----:B------:R-:W-:-:S04]  /*3040*/  @P1 FADD R2, R2, 1 ;  /* 0x3f80000002021421 */ /* 0x000fc80000000000 */
[----:B------:R-:W-:-:S07]  /*3050*/  @P0 IMAD.MOV.U32 R10, RZ, RZ, R2 ;  /* 0x000000ffff0a0224 */ /* 0x000fce00078e0002 */
.L_x_71:
[----:B------:R-:W-:Y:S05]  /*3060*/  BSYNC.RECONVERGENT B1 ;  /* 0x0000000000017941 */ /* 0x000fea0003800200 */
.L_x_70:
[----:B------:R-:W-:Y:S01]  /*3070*/  FFMA R29, -|R16|, R10, R29 ;  /* 0x0000000a101d7223 */ /* 0x000fe2000000031d */
[----:B------:R-:W-:Y:S06]  /*3080*/  BRA `(.L_x_68) ;  /* 0x0000000000807947 */ /* 0x000fec0003800000 */
.L_x_69:
[----:B------:R-:W-:Y:S01]  /*3090*/  LOP3.LUT R2, R30, 0xff800000, RZ, 0xc0, !PT ;  /* 0xff8000001e027812 */ /* 0x000fe200078ec0ff */
[----:B------:R-:W-:Y:S01]  /*30a0*/  BSSY.RECONVERGENT B1, `(.L_x_72) ;  /* 0x000001c000017945 */ /* 0x000fe20003800200 */
[----:B------:R-:W-:Y:S02]  /*30b0*/  FSETP.GT.AND P1, PT, |R16|, RZ, PT ;  /* 0x000000ff1000720b */ /* 0x000fe40003f24200 */
[C---:B------:R-:W-:Y:S02]  /*30c0*/  IADD3 R10, PT, PT, R29.reuse, 0xb800000, -R2 ;  /* 0x0b8000001d0a7810 */ /* 0x040fe40007ffe802 */
[C---:B------:R-:W-:Y:S02]  /*30d0*/  LOP3.LUT R11, R29.reuse, 0x7fffff, RZ, 0xc0, !PT ;  /* 0x007fffff1d0b7812 */ /* 0x040fe400078ec0ff */
[----:B------:R-:W-:Y:S02]  /*30e0*/  LOP3.LUT P0, R10, R10, 0xff800000, RZ, 0xc0, !PT ;  /* 0xff8000000a0a7812 */ /* 0x000fe4000780c0ff */
[----:B------:R-:W-:-:S02]  /*30f0*/  ISETP.GT.U32.AND P2, PT, R29, 0x7f7fffff, PT ;  /* 0x7f7fffff1d00780c */ /* 0x000fc40003f44070 */
[----:B------:R-:W-:Y:S02]  /*3100*/  FSEL R2, R2, +QNAN , P1 ;  /* 0x7fffffff02027808 */ /* 0x000fe40000800000 */
[----:B------:R-:W-:Y:S02]  /*3110*/  LOP3.LUT R14, R11, 0x3f800000, RZ, 0xfc, !PT ;  /* 0x3f8000000b0e7812 */ /* 0x000fe400078efcff */
[----:B------:R-:W-:-:S03]  /*3120*/  FSEL R29, R2, +QNAN , !P2 ;  /* 0x7fffffff021d7808 */ /* 0x000fc60005000000 */
[----:B------:R-:W-:Y:S02]  /*3130*/  IMAD.MOV.U32 R2, RZ, RZ, R14 ;  /* 0x000000ffff027224 */ /* 0x000fe400078e000e */
[----:B------:R-:W-:Y:S05]  /*3140*/  @!P0 BRA `(.L_x_73) ;  /* 0x0000000000448947 */ /* 0x000fea0003800000 */
[----:B------:R-:W-:Y:S01]  /*3150*/  LOP3.LUT R30, R30, 0x7fffff, RZ, 0xc0, !PT ;  /* 0x007fffff1e1e7812 */ /* 0x000fe200078ec0ff */
[----:B------:R-:W-:-:S03]  /*3160*/  IMAD.MOV.U32 R2, RZ, RZ, R14 ;  /* 0x000000ffff027224 */ /* 0x000fc600078e000e */
[----:B------:R-:W-:-:S04]  /*3170*/  LOP3.LUT R30, R30, 0x3f800000, RZ, 0xfc, !PT ;  /* 0x3f8000001e1e7812 */ /* 0x000fc800078efcff */
[----:B------:R0:W1:Y:S03]  /*3180*/  MUFU.RCP R11, R30 ;  /* 0x0000001e000b7308 */ /* 0x0000660000001000 */
.L_x_74:
[----:B------:R-:W-:-:S05]  /*3190*/  VIMNMX.U32 R17, PT, PT, R10, 0xb800000, PT ;  /* 0x0b8000000a117848 */ /* 0x000fca0003fe0000 */
[----:B------:R-:W-:Y:S02]  /*31a0*/  IMAD.IADD R19, R17, 0x1, R2 ;  /* 0x0000000111137824 */ /* 0x000fe400078e0202 */
[----:B------:R-:W-:Y:S02]  /*31b0*/  IMAD.IADD R10, R10, 0x1, -R17 ;  /* 0x000000010a0a7824 */ /* 0x000fe400078e0a11 */
[----:B-1----:R-:W-:-:S03]  /*31c0*/  FMUL R2, R11, R19 ;  /* 0x000000130b027220 */ /* 0x002fc60000400000 */
[----:B------:R-:W-:Y:S01]  /*31d0*/  ISETP.NE.AND P1, PT, R10, RZ, PT ;  /* 0x000000ff0a00720c */ /* 0x000fe20003f25270 */
[----:B------:R-:W-:-:S04]  /*31e0*/  FFMA R14, -R30, R2, R19 ;  /* 0x000000021e0e7223 */ /* 0x000fc80000000113 */
[----:B------:R-:W-:-:S04]  /*31f0*/  FFMA R14, R11, R14, R2 ;  /* 0x0000000e0b0e7223 */ /* 0x000fc80000000002 */
[----:B------:R-:W-:-:S04]  /*3200*/  FFMA R21, -R30, R14, R19 ;  /* 0x0000000e1e157223 */ /* 0x000fc80000000113 */
[----:B------:R-:W-:-:S06]  /*3210*/  FFMA.RZ R21, R11, R21, R14 ;  /* 0x000000150b157223 */ /* 0x000fcc000000c00e */
[----:B------:R-:W1:Y:S02]  /*3220*/  FRND.TRUNC R21, R21 ;  /* 0x0000001500157307 */ /* 0x000e64000020d000 */
[----:B-1----:R-:W-:-:S05]  /*3230*/  FFMA R2, -R30, R21, R19 ;  /* 0x000000151e027223 */ /* 0x002fca0000000113 */
[----:B------:R-:W-:-:S13]  /*3240*/  ISETP.NE.AND P0, PT, R2, RZ, PT ;  /* 0x000000ff0200720c */ /* 0x000fda0003f05270 */
[----:B------:R-:W-:Y:S05]  /*3250*/  @P0 BRA P1, `(.L_x_74) ;  /* 0xfffffffc00cc0947 */ /* 0x000fea000083ffff */
.L_x_73:
[----:B------:R-:W-:Y:S05]  /*3260*/  BSYNC.RECONVERGENT B1 ;  /* 0x0000000000017941 */ /* 0x000fea0003800200 */
.L_x_72:
[----:B------:R-:W-:-:S04]  /*3270*/  FMUL R2, R2, 1.1920928955078125e-07 ;  /* 0x3400000002027820 */ /* 0x000fc80000400000 */
[----:B------:R-:W-:-:S07]  /*3280*/  FMUL R29, R29, R2 ;  /* 0x000000021d1d7220 */ /* 0x000fce0000400000 */
.L_x_68:
[----:B------:R-:W-:Y:S05]  /*3290*/  BSYNC.RECONVERGENT B0 ;  /* 0x0000000000007941 */ /* 0x000fea0003800200 */
.L_x_67:
[----:B------:R-:W-:Y:S01]  /*32a0*/  VIADD R3, R3, 0x10 ;  /* 0x0000001003037836 */ /* 0x000fe20000000000 */
[C---:B------:R-:W-:Y:S01]  /*32b0*/  FSETP.NAN.AND P0, PT, |R29|.reuse, |R29|, PT ;  /* 0x4000001d1d00720b */ /* 0x040fe20003f08200 */
[----:B------:R-:W-:Y:S01]  /*32c0*/  UMOV UR6, 0xd9d7bdbb ;  /* 0xd9d7bdbb00067882 */ /* 0x000fe20000000000 */
[----:B------:R-:W-:Y:S01]  /*32d0*/  UMOV UR7, 0x3ddb7cdf ;  /* 0x3ddb7cdf00077882 */ /* 0x000fe20000000000 */
[----:B-----5:R-:W-:Y:S01]  /*32e0*/  I2FP.F32.S32 R13, R13 ;  /* 0x0000000d000d7245 */ /* 0x020fe20000201400 */
[----:B------:R-:W-:Y:S01]  /*32f0*/  BSSY.RECONVERGENT B0, `(.L_x_75) ;  /* 0x0000011000007945 */ /* 0x000fe20003800200 */
[----:B------:R-:W-:Y:S02]  /*3300*/  LEA R3, R12, R3, 0x18 ;  /* 0x000000030c037211 */ /* 0x000fe400078ec0ff */
[----:B------:R-:W-:-:S03]  /*3310*/  FSEL R2, R29, |R29|, P0 ;  /* 0x4000001d1d027208 */ /* 0x000fc60000000000 */
[----:B------:R-:W-:Y:S02]  /*3320*/  IMAD R4, R4, 0x4, R3 ;  /* 0x0000000404047824 */ /* 0x000fe400078e0203 */
[----:B------:R-:W-:Y:S01]  /*3330*/  FADD R3, R0, 1 ;  /* 0x3f80000000037421 */ /* 0x000fe20000000000 */
[----:B------:R-:W-:-:S03]  /*3340*/  FADD R2, -R15, R2 ;  /* 0x000000020f027221 */ /* 0x000fc60000000100 */
[----:B------:R-:W1:Y:S01]  /*3350*/  LDS R4, [R4] ;  /* 0x0000000004047984 */ /* 0x000e620000000800 */
[----:B------:R-:W-:-:S04]  /*3360*/  FADD R2, R2, 1 ;  /* 0x3f80000002027421 */ /* 0x000fc80000000000 */
[----:B------:R-:W-:Y:S01]  /*3370*/  FMUL R0, R2, R3 ;  /* 0x0000000302007220 */ /* 0x000fe20000400000 */
[----:B------:R-:W-:-:S03]  /*3380*/  IMAD.MOV.U32 R3, RZ, RZ, 0x40000000 ;  /* 0x40000000ff037424 */ /* 0x000fc600078e00ff */
[----:B------:R-:W-:Y:S01]  /*3390*/  FMUL R0, R0, R13 ;  /* 0x0000000d00007220 */ /* 0x000fe20000400000 */
[----:B-1----:R-:W1:Y:S02]  /*33a0*/  F2F.F64.F32 R10, R4 ;  /* 0x00000004000a7310 */ /* 0x002e640000201800 */
[----:B-1----:R-:W-:-:S08]  /*33b0*/  DADD R10, R10, UR6 ;  /* 0x000000060a0a7e29 */ /* 0x002fd00008000000 */
[----:B------:R-:W-:-:S10]  /*33c0*/  DADD R32, -RZ, |R10| ;  /* 0x00000000ff207229 */ /* 0x000fd4000000050a */
[----:B------:R-:W-:Y:S01]  /*33d0*/  IMAD.MOV.U32 R12, RZ, RZ, R32 ;  /* 0x000000ffff0c7224 */ /* 0x000fe200078e0020 */
[----:B------:R-:W-:-:S07]  /*33e0*/  MOV R32, 0x3400 ;  /* 0x0000340000207802 */ /* 0x000fce0000000f00 */
[----:B0-----:R-:W-:Y:S05]  /*33f0*/  CALL.REL.NOINC `($_Z18CorrelationFeatureiPiPf$__internal_accurate_pow) ;  /* 0x0000000800f87944 */ /* 0x001fea0003c00000 */
[----:B------:R-:W-:Y:S05]  /*3400*/  BSYNC.RECONVERGENT B0 ;  /* 0x0000000000007941 */ /* 0x000fea0003800200 */
.L_x_75:
[C---:B------:R-:W-:Y:S01]  /*3410*/  DADD R2, R10.reuse, 2 ;  /* 0x400000000a027429 */ /* 0x040fe20000000000 */
[----:B------:R-:W-:Y:S01]  /*3420*/  BSSY.RECONVERGENT B0, `(.L_x_76) ;  /* 0x000000d000007945 */ /* 0x000fe20003800200 */
[C---:B------:R-:W-:Y:S02]  /*3430*/  DSETP.NEU.AND P0, PT, R10.reuse, RZ, PT ;  /* 0x000000ff0a00722a */ /* 0x040fe40003f0d000 */
[----:B------:R-:W-:-:S06]  /*3440*/  DSETP.NEU.AND P2, PT, R10, 1, PT ;  /* 0x3ff000000a00742a */ /* 0x000fcc0003f4d000 */
[----:B------:R-:W-:-:S04]  /*3450*/  LOP3.LUT R2, R3, 0x7ff00000, RZ, 0xc0, !PT ;  /* 0x7ff0000003027812 */ /* 0x000fc800078ec0ff */
[----:B------:R-:W-:Y:S02]  /*3460*/  ISETP.NE.AND P1, PT, R2, 0x7ff00000, PT ;  /* 0x7ff000000200780c */ /* 0x000fe40003f25270 */
[----:B------:R-:W-:-:S11]  /*3470*/  @!P0 CS2R R12, SRZ ;  /* 0x00000000000c8805 */ /* 0x000fd6000001ff00 */
[----:B------:R-:W-:Y:S05]  /*3480*/  @P1 BRA `(.L_x_77) ;  /* 0x0000000000181947 */ /* 0x000fea0003800000 */
[----:B------:R-:W-:-:S14]  /*3490*/  DSETP.NAN.AND P0, PT, R10, R10, PT ;  /* 0x0000000a0a00722a */ /* 0x000fdc0003f08000 */
[----:B------:R-:W-:Y:S01]  /*34a0*/  @P0 DADD R12, R10, 2 ;  /* 0x400000000a0c0429 */ /* 0x000fe20000000000 */
[----:B------:R-:W-:Y:S10]  /*34b0*/  @P0 BRA `(.L_x_77) ;  /* 0x00000000000c0947 */ /* 0x000ff40003800000 */
[----:B------:R-:W-:-:S14]  /*34c0*/  DSETP.NEU.AND P0, PT, |R10|, +INF , PT ;  /* 0x7ff000000a00742a */ /* 0x000fdc0003f0d200 */
[----:B------:R-:W-:Y:S01]  /*34d0*/  @!P0 IMAD.MOV.U32 R12, RZ, RZ, 0x0 ;  /* 0x00000000ff0c8424 */ /* 0x000fe200078e00ff */
[----:B------:R-:W-:-:S07]  /*34e0*/  @!P0 MOV R13, 0x7ff00000 ;  /* 0x7ff00000000d8802 */ /* 0x000fce0000000f00 */
.L_x_77:
[----:B------:R-:W-:Y:S05]  /*34f0*/  BSYNC.RECONVERGENT B0 ;  /* 0x0000000000007941 */ /* 0x000fea0003800200 */
.L_x_76:
[----:B------:R-:W-:Y:S01]  /*3500*/  FSEL R11, R13, 1.875, P2 ;  /* 0x3ff000000d0b7808 */ /* 0x000fe20001000000 */
[----:B------:R-:W-:Y:S01]  /*3510*/  IMAD.MOV.U32 R2, RZ, RZ, 0x1 ;  /* 0x00000001ff027424 */ /* 0x000fe200078e00ff */
[----:B------:R-:W-:Y:S01]  /*3520*/  FSEL R10, R12, RZ, P2 ;  /* 0x000000ff0c0a7208 */ /* 0x000fe20001000000 */
[----:B------:R-:W-:Y:S01]  /*3530*/  BSSY.RECONVERGENT B0, `(.L_x_78) ;  /* 0x0000014000007945 */ /* 0x000fe20003800200 */
[----:B------:R-:W0:Y:S01]  /*3540*/  MUFU.RCP64H R3, R11 ;  /* 0x0000000b00037308 */ /* 0x000e220000001800 */
[----:B------:R-:W-:-:S03]  /*3550*/  FSETP.NEU.AND P1, PT, R28, RZ, PT ;  /* 0x000000ff1c00720b */ /* 0x000fc60003f2d000 */
[----:B0-----:R-:W-:-:S08]  /*3560*/  DFMA R12, -R10, R2, 1 ;  /* 0x3ff000000a0c742b */ /* 0x001fd00000000102 */
[----:B------:R-:W-:-:S08]  /*3570*/  DFMA R12, R12, R12, R12 ;  /* 0x0000000c0c0c722b */ /* 0x000fd0000000000c */
[----:B------:R-:W-:Y:S02]  /*3580*/  DFMA R2, R2, R12, R2 ;  /* 0x0000000c0202722b */ /* 0x000fe40000000002 */
[----:B------:R-:W0:Y:S06]  /*3590*/  F2F.F64.F32 R12, R0 ;  /* 0x00000000000c7310 */ /* 0x000e2c0000201800 */
[----:B------:R-:W-:-:S08]  /*35a0*/  DFMA R14, -R10, R2, 1 ;  /* 0x3ff000000a0e742b */ /* 0x000fd00000000102 */
[----:B------:R-:W-:Y:S01]  /*35b0*/  DFMA R2, R2, R14, R2 ;  /* 0x0000000e0202722b */ /* 0x000fe20000000002 */
[----:B0-----:R-:W-:-:S07]  /*35c0*/  FSETP.GEU.AND P2, PT, |R13|, 6.5827683646048100446e-37, PT ;  /* 0x036000000d00780b */ /* 0x001fce0003f4e200 */
[----:B------:R-:W-:-:S08]  /*35d0*/  DMUL R14, R12, R2 ;  /* 0x000000020c0e7228 */ /* 0x000fd00000000000 */
[----:B------:R-:W-:-:S08]  /*35e0*/  DFMA R16, -R10, R14, R12 ;  /* 0x0000000e0a10722b */ /* 0x000fd0000000010c */
[----:B------:R-:W-:-:S10]  /*35f0*/  DFMA R2, R2, R16, R14 ;  /* 0x000000100202722b */ /* 0x000fd4000000000e */
[----:B------:R-:W-:-:S05]  /*3600*/  FFMA R4, RZ, R11, R3 ;  /* 0x0000000bff047223 */ /* 0x000fca0000000003 */
[----:B------:R-:W-:-:S13]  /*3610*/  FSETP.GT.AND P0, PT, |R4|, 1.469367938527859385e-39, PT ;  /* 0x001000000400780b */ /* 0x000fda0003f04200 */
[----:B------:R-:W-:Y:S05]  /*3620*/  @P0 BRA P2, `(.L_x_79) ;  /* 0x0000000000100947 */ /* 0x000fea0001000000 */
[----:B------:R-:W-:-:S07]  /*3630*/  MOV R0, 0x3650 ;  /* 0x0000365000007802 */ /* 0x000fce0000000f00 */
[----:B------:R-:W-:Y:S05]  /*3640*/  CALL.REL.NOINC `($__internal_0_$__cuda_sm20_div_rn_f64_full) ;  /* 0x0000000000f87944 */ /* 0x000fea0003c00000 */
[----:B------:R-:W-:Y:S02]  /*3650*/  IMAD.MOV.U32 R2, RZ, RZ, R18 ;  /* 0x000000ffff027224 */ /* 0x000fe400078e0012 */
[----:B------:R-:W-:-:S07]  /*3660*/  IMAD.MOV.U32 R3, RZ, RZ, R19 ;  /* 0x000000ffff037224 */ /* 0x000fce00078e0013 */
.L_x_79:
[----:B------:R-:W-:Y:S05]  /*3670*/  BSYNC.RECONVERGENT B0 ;  /* 0x0000000000007941 */ /* 0x000fea0003800200 */
.L_x_78:
[----:B------:R-:W0:Y:S01]  /*3680*/  S2UR UR6, SR_CgaCtaId ;  /* 0x00000000000679c3 */ /* 0x000e220000008800 */
[----:B------:R-:W-:Y:S01]  /*3690*/  UMOV UR5, 0x400 ;  /* 0x0000040000057882 */ /* 0x000fe20000000000 */
[----:B------:R-:W1:Y:S01]  /*36a0*/  F2F.F32.F64 R2, R2 ;  /* 0x0000000200027310 */ /* 0x000e620000301000 */
[----:B------:R-:W-:Y:S01]  /*36b0*/  UIADD3 UR4, UPT, UPT, UR5, 0x820, URZ ;  /* 0x0000082005047890 */ /* 0x000fe2000fffe0ff */
[----:B------:R-:W-:Y:S02]  /*36c0*/  FSETP.NEU.AND P0, PT, R9, RZ, PT ;  /* 0x000000ff0900720b */ /* 0x000fe40003f0d000 */
[----:B------:R-:W-:Y:S01]  /*36d0*/  FSETP.NEU.AND P2, PT, R5, RZ, PT ;  /* 0x000000ff0500720b */ /* 0x000fe20003f4d000 */
[----:B0-----:R-:W-:-:S06]  /*36e0*/  ULEA UR4, UR6, UR4, 0x18 ;  /* 0x0000000406047291 */ /* 0x001fcc000f8ec0ff */
[----:B------:R-:W-:-:S05]  /*36f0*/  LEA R11, R31, UR4, 0x2 ;  /* 0x000000041f0b7c11 */ /* 0x000fca000f8e10ff */
[----:B-1----:R-:W-:Y:S01]  /*3700*/  STS [R11], R2 ;  /* 0x000000020b007388 */ /* 0x002fe20000000800 */
        /* <DEDUP_REMOVED lines=24> */
[----:B------:R-:W-:-:S05]  /*3890*/  ISETP.NE.AND P0, PT, R31, 0x4, PT ;  /* 0x000000041f00780c */ /* 0x000fca0003f05270 */
[----:B------:R-:W-:Y:S04]  /*38a0*/  @!P1 LDS R3, [R11+0x40] ;  /* 0x000040000b039984 */ /* 0x000fe80000000800 */
[----:B------:R-:W0:Y:S02]  /*38b0*/  @!P1 LDS R4, [R11] ;  /* 0x000000000b049984 */ /* 0x000e240000000800 */
[----:B0-----:R-:W-:-:S05]  /*38c0*/  @!P1 FADD R4, R3, R4 ;  /* 0x0000000403049221 */ /* 0x001fca0000000000 */
[----:B------:R-:W-:Y:S01]  /*38d0*/  @!P1 STS [R11], R4 ;  /* 0x000000040b009388 */ /* 0x000fe20000000800 */
[----:B------:R-:W-:Y:S06]  /*38e0*/  BAR.SYNC.DEFER_BLOCKING 0x0 ;  /* 0x0000000000007b1d */ /* 0x000fec0000010000 */
[----:B------:R-:W-:Y:S04]  /*38f0*/  @!P2 LDS R2, [R11+0x80] ;  /* 0x000080000b02a984 */ /* 0x000fe80000000800 */
[----:B------:R-:W0:Y:S02]  /*3900*/  @!P2 LDS R3, [R11] ;  /* 0x000000000b03a984 */ /* 0x000e240000000800 */
[----:B0-----:R-:W-:-:S05]  /*3910*/  @!P2 FADD R2, R2, R3 ;  /* 0x000000030202a221 */ /* 0x001fca0000000000 */
[----:B------:R0:W-:Y:S01]  /*3920*/  @!P2 STS [R11], R2 ;  /* 0x000000020b00a388 */ /* 0x0001e20000000800 */
[----:B------:R-:W-:Y:S06]  /*3930*/  BAR.SYNC.DEFER_BLOCKING 0x0 ;  /* 0x0000000000007b1d */ /* 0x000fec0000010000 */
[----:B------:R-:W-:Y:S05]  /*3940*/  @P0 EXIT ;  /* 0x000000000000094d */ /* 0x000fea0003800000 */
[----:B------:R-:W-:Y:S01]  /*3950*/  ULEA UR4, UR6, UR5, 0x18 ;  /* 0x0000000506047291 */ /* 0x000fe2000f8ec0ff */
[----:B0-----:R-:W0:Y:S01]  /*3960*/  S2R R11, SR_CTAID.X ;  /* 0x00000000000b7919 */ /* 0x001e220000002500 */
[----:B------:R-:W0:Y:S07]  /*3970*/  LDC.64 R2, c[0x0][0x390] ;  /* 0x0000e400ff027b82 */ /* 0x000e2e0000000a00 */
[----:B------:R-:W-:Y:S04]  /*3980*/  LDS R0, [UR4+0x820] ;  /* 0x00082004ff007984 */ /* 0x000fe80008000800 */
[----:B------:R-:W1:Y:S04]  /*3990*/  LDS R5, [UR4+0x920] ;  /* 0x00092004ff057984 */ /* 0x000e680008000800 */
[----:B------:R-:W2:Y:S04]  /*39a0*/  LDS R7, [UR4+0xa20] ;  /* 0x000a2004ff077984 */ /* 0x000ea80008000800 */
[----:B------:R-:W3:Y:S01]  /*39b0*/  LDS R9, [UR4+0xb20] ;  /* 0x000b2004ff097984 */ /* 0x000ee20008000800 */
[----:B0-----:R-:W-:-:S04]  /*39c0*/  IMAD.WIDE.U32 R2, R11, 0x4, R2 ;  /* 0x000000040b027825 */ /* 0x001fc800078e0002 */
[----:B-1----:R-:W-:-:S04]  /*39d0*/  FADD R0, R0, R5 ;  /* 0x0000000500007221 */ /* 0x002fc80000000000 */
[----:B--2---:R-:W-:-:S04]  /*39e0*/  FADD R0, R0, R7 ;  /* 0x0000000700007221 */ /* 0x004fc80000000000 */
[----:B---3--:R-:W-:-:S04]  /*39f0*/  FADD R0, R0, R9 ;  /* 0x0000000900007221 */ /* 0x008fc80000000000 */
[----:B------:R-:W-:-:S05]  /*3a00*/  FMUL R5, R0, 0.25 ;  /* 0x3e80000000057820 */ /* 0x000fca0000400000 */
[----:B------:R-:W-:Y:S01]  /*3a10*/  STG.E desc[UR10][R2.64], R5 ;  /* 0x0000000502007986 */ /* 0x000fe2000c10190a */
[----:B------:R-:W-:Y:S05]  /*3a20*/  EXIT ;  /* 0x000000000000794d */ /* 0x000fea0003800000 */
        .weak           $__internal_0_$__cuda_sm20_div_rn_f64_full
        .type           $__internal_0_$__cuda_sm20_div_rn_f64_full,@function
        .size           $__internal_0_$__cuda_sm20_div_rn_f64_full,($_Z18CorrelationFeatureiPiPf$__internal_accurate_pow - $__internal_0_$__cuda_sm20_div_rn_f64_full)
$__internal_0_$__cuda_sm20_div_rn_f64_full:
[C---:B------:R-:W-:Y:S01]  /*3a30*/  FSETP.GEU.AND P0, PT, |R11|.reuse, 1.469367938527859385e-39, PT ;  /* 0x001000000b00780b */ /* 0x040fe20003f0e200 */
[----:B------:R-:W-:Y:S01]  /*3a40*/  IMAD.MOV.U32 R16, RZ, RZ, 0x1 ;  /* 0x00000001ff107424 */ /* 0x000fe200078e00ff */
[----:B------:R-:W-:Y:S01]  /*3a50*/  LOP3.LUT R2, R11, 0x800fffff, RZ, 0xc0, !PT ;  /* 0x800fffff0b027812 */ /* 0x000fe200078ec0ff */
[----:B------:R-:W-:Y:S01]  /*3a60*/  IMAD.MOV.U32 R18, RZ, RZ, 0x1ca00000 ;  /* 0x1ca00000ff127424 */ /* 0x000fe200078e00ff */
[C---:B------:R-:W-:Y:S01]  /*3a70*/  FSETP.GEU.AND P3, PT, |R13|.reuse, 1.469367938527859385e-39, PT ;  /* 0x001000000d00780b */ /* 0x040fe20003f6e200 */
[----:B------:R-:W-:Y:S01]  /*3a80*/  BSSY.RECONVERGENT B1, `(.L_x_80) ;  /* 0x0000052000017945 */ /* 0x000fe20003800200 */
[----:B------:R-:W-:Y:S01]  /*3a90*/  LOP3.LUT R3, R2, 0x3ff00000, RZ, 0xfc, !PT ;  /* 0x3ff0000002037812 */ /* 0x000fe200078efcff */
[----:B------:R-:W-:Y:S01]  /*3aa0*/  IMAD.MOV.U32 R2, RZ, RZ, R10 ;  /* 0x000000ffff027224 */ /* 0x000fe200078e000a */
[----:B------:R-:W-:Y:S02]  /*3ab0*/  LOP3.LUT R4, R13, 0x7ff00000, RZ, 0xc0, !PT ;  /* 0x7ff000000d047812 */ /* 0x000fe400078ec0ff */
[----:B------:R-:W-:-:S03]  /*3ac0*/  LOP3.LUT R24, R11, 0x7ff00000, RZ, 0xc0, !PT ;  /* 0x7ff000000b187812 */ /* 0x000fc600078ec0ff */
[----:B------:R-:W-:Y:S01]  /*3ad0*/  @!P0 DMUL R2, R10, 8.98846567431157953865e+307 ;  /* 0x7fe000000a028828 */ /* 0x000fe20000000000 */
[C---:B------:R-:W-:Y:S01]  /*3ae0*/  ISETP.GE.U32.AND P2, PT, R4.reuse, R24, PT ;  /* 0x000000180400720c */ /* 0x040fe20003f46070 */
[----:B------:R-:W-:Y:S02]  /*3af0*/  IMAD.MOV.U32 R25, RZ, RZ, R4 ;  /* 0x000000ffff197224 */ /* 0x000fe400078e0004 */
[----:B------:R-:W-:Y:S01]  /*3b00*/  @!P3 LOP3.LUT R19, R11, 0x7ff00000, RZ, 0xc0, !PT ;  /* 0x7ff000000b13b812 */ /* 0x000fe200078ec0ff */
[----:B------:R-:W-:Y:S01]  /*3b10*/  @!P3 IMAD.MOV.U32 R20, RZ, RZ, RZ ;  /* 0x000000ffff14b224 */ /* 0x000fe200078e00ff */
[----:B------:R-:W0:Y:S02]  /*3b20*/  MUFU.RCP64H R17, R3 ;  /* 0x0000000300117308 */ /* 0x000e240000001800 */
[----:B------:R-:W-:Y:S02]  /*3b30*/  @!P3 ISETP.GE.U32.AND P4, PT, R4, R19, PT ;  /* 0x000000130400b20c */ /* 0x000fe40003f86070 */
[----:B------:R-:W-:-:S02]  /*3b40*/  @!P0 LOP3.LUT R24, R3, 0x7ff00000, RZ, 0xc0, !PT ;  /* 0x7ff0000003188812 */ /* 0x000fc400078ec0ff */
[----:B------:R-:W-:-:S03]  /*3b50*/  @!P3 SEL R19, R18, 0x63400000, !P4 ;  /* 0x634000001213b807 */ /* 0x000fc60006000000 */
[----:B------:R-:W-:Y:S01]  /*3b60*/  VIADD R26, R24, 0xffffffff ;  /* 0xffffffff181a7836 */ /* 0x000fe20000000000 */
[----:B------:R-:W-:-:S04]  /*3b70*/  @!P3 LOP3.LUT R19, R19, 0x80000000, R13, 0xf8, !PT ;  /* 0x800000001313b812 */ /* 0x000fc800078ef80d */
[----:B------:R-:W-:Y:S01]  /*3b80*/  @!P3 LOP3.LUT R21, R19, 0x100000, RZ, 0xfc, !PT ;  /* 0x001000001315b812 */ /* 0x000fe200078efcff */
[----:B0-----:R-:W-:-:S08]  /*3b90*/  DFMA R14, R16, -R2, 1 ;  /* 0x3ff00000100e742b */ /* 0x001fd00000000802 */
[----:B------:R-:W-:-:S08]  /*3ba0*/  DFMA R14, R14, R14, R14 ;  /* 0x0000000e0e0e722b */ /* 0x000fd0000000000e */
[----:B------:R-:W-:Y:S01]  /*3bb0*/  DFMA R16, R16, R14, R16 ;  /* 0x0000000e1010722b */ /* 0x000fe20000000010 */
[----:B------:R-:W-:Y:S01]  /*3bc0*/  SEL R15, R18, 0x63400000, !P2 ;  /* 0x63400000120f7807 */ /* 0x000fe20005000000 */
[----:B------:R-:W-:-:S03]  /*3bd0*/  IMAD.MOV.U32 R14, RZ, RZ, R12 ;  /* 0x000000ffff0e7224 */ /* 0x000fc600078e000c */
[----:B------:R-:W-:-:S03]  /*3be0*/  LOP3.LUT R15, R15, 0x800fffff, R13, 0xf8, !PT ;  /* 0x800fffff0f0f7812 */ /* 0x000fc600078ef80d */
[----:B------:R-:W-:-:S03]  /*3bf0*/  DFMA R22, R16, -R2, 1 ;  /* 0x3ff000001016742b */ /* 0x000fc60000000802 */
[----:B------:R-:W-:-:S05]  /*3c00*/  @!P3 DFMA R14, R14, 2, -R20 ;  /* 0x400000000e0eb82b */ /* 0x000fca0000000814 */
[----:B------:R-:W-:-:S05]  /*3c10*/  DFMA R16, R16, R22, R16 ;  /* 0x000000161010722b */ /* 0x000fca0000000010 */
[----:B------:R-:W-:-:S03]  /*3c20*/  @!P3 LOP3.LUT R25, R15, 0x7ff00000, RZ, 0xc0, !PT ;  /* 0x7ff000000f19b812 */ /* 0x000fc600078ec0ff */
[----:B------:R-:W-:Y:S02]  /*3c30*/  DMUL R20, R16, R14 ;  /* 0x0000000e10147228 */ /* 0x000fe40000000000 */
[----:B------:R-:W-:-:S05]  /*3c40*/  VIADD R19, R25, 0xffffffff ;  /* 0xffffffff19137836 */ /* 0x000fca0000000000 */
[----:B------:R-:W-:Y:S01]  /*3c50*/  ISETP.GT.U32.AND P0, PT, R19, 0x7feffffe, PT ;  /* 0x7feffffe1300780c */ /* 0x000fe20003f04070 */
[----:B------:R-:W-:-:S03]  /*3c60*/  DFMA R22, R20, -R2, R14 ;  /* 0x800000021416722b */ /* 0x000fc6000000000e */
[----:B------:R-:W-:-:S05]  /*3c70*/  ISETP.GT.U32.OR P0, PT, R26, 0x7feffffe, P0 ;  /* 0x7feffffe1a00780c */ /* 0x000fca0000704470 */
[----:B------:R-:W-:-:S08]  /*3c80*/  DFMA R16, R16, R22, R20 ;  /* 0x000000161010722b */ /* 0x000fd00000000014 */
[----:B------:R-:W-:Y:S05]  /*3c90*/  @P0 BRA `(.L_x_81) ;  /* 0x00000000006c0947 */ /* 0x000fea0003800000 */
[----:B------:R-:W-:-:S04]  /*3ca0*/  LOP3.LUT R13, R11, 0x7ff00000, RZ, 0xc0, !PT ;  /* 0x7ff000000b0d7812 */ /* 0x000fc800078ec0ff */
[CC--:B------:R-:W-:Y:S02]  /*3cb0*/  VIADDMNMX R12, R4.reuse, -R13.reuse, 0xb9600000, !PT ;  /* 0xb9600000040c7446 */ /* 0x0c0fe4000780090d */
[----:B------:R-:W-:Y:S02]  /*3cc0*/  ISETP.GE.U32.AND P0, PT, R4, R13, PT ;  /* 0x0000000d0400720c */ /* 0x000fe40003f06070 */
[----:B------:R-:W-:Y:S02]  /*3cd0*/  VIMNMX R12, PT, PT, R12, 0x46a00000, PT ;  /* 0x46a000000c0c7848 */ /* 0x000fe40003fe0100 */
[----:B------:R-:W-:-:S05]  /*3ce0*/  SEL R13, R18, 0x63400000, !P0 ;  /* 0x63400000120d7807 */ /* 0x000fca0004000000 */
[----:B------:R-:W-:Y:S02]  /*3cf0*/  IMAD.IADD R4, R12, 0x1, -R13 ;  /* 0x000000010c047824 */ /* 0x000fe400078e0a0d */
[----:B------:R-:W-:Y:S02]  /*3d00*/  IMAD.MOV.U32 R12, RZ, RZ, RZ ;  /* 0x000000ffff0c7224 */ /* 0x000fe400078e00ff */
[----:B------:R-:W-:-:S06]  /*3d10*/  VIADD R13, R4, 0x7fe00000 ;  /* 0x7fe00000040d7836 */ /* 0x000fcc0000000000 */
[----:B------:R-:W-:-:S10]  /*3d20*/  DMUL R18, R16, R12 ;  /* 0x0000000c10127228 */ /* 0x000fd40000000000 */
[----:B------:R-:W-:-:S13]  /*3d30*/  FSETP.GTU.AND P0, PT, |R19|, 1.469367938527859385e-39, PT ;  /* 0x001000001300780b */ /* 0x000fda0003f0c200 */
[----:B------:R-:W-:Y:S05]  /*3d40*/  @P0 BRA `(.L_x_82) ;  /* 0x0000000000940947 */ /* 0x000fea0003800000 */
[----:B------:R-:W-:Y:S01]  /*3d50*/  DFMA R2, R16, -R2, R14 ;  /* 0x800000021002722b */ /* 0x000fe2000000000e */
[----:B------:R-:W-:-:S09]  /*3d60*/  IMAD.MOV.U32 R12, RZ, RZ, RZ ;  /* 0x000000ffff0c7224 */ /* 0x000fd200078e00ff */
[C---:B------:R-:W-:Y:S02]  /*3d70*/  FSETP.NEU.AND P0, PT, R3.reuse, RZ, PT ;  /* 0x000000ff0300720b */ /* 0x040fe40003f0d000 */
[----:B------:R-:W-:-:S04]  /*3d80*/  LOP3.LUT R11, R3, 0x80000000, R11, 0x48, !PT ;  /* 0x80000000030b7812 */ /* 0x000fc800078e480b */
[----:B------:R-:W-:-:S07]  /*3d90*/  LOP3.LUT R13, R11, R13, RZ, 0xfc, !PT ;  /* 0x0000000d0b0d7212 */ /* 0x000fce00078efcff */
[----:B------:R-:W-:Y:S05]  /*3da0*/  @!P0 BRA `(.L_x_82) ;  /* 0x00000000007c8947 */ /* 0x000fea0003800000 */
[----:B------:R-:W-:Y:S01]  /*3db0*/  IMAD.MOV R3, RZ, RZ, -R4 ;  /* 0x000000ffff037224 */ /* 0x000fe200078e0a04 */
[----:B------:R-:W-:Y:S01]  /*3dc0*/  DMUL.RP R12, R16, R12 ;  /* 0x0000000c100c7228 */ /* 0x000fe20000008000 */
[----:B------:R-:W-:-:S06]  /*3dd0*/  IMAD.MOV.U32 R2, RZ, RZ, RZ ;  /* 0x000000ffff027224 */ /* 0x000fcc00078e00ff */
[----:B------:R-:W-:-:S03]  /*3de0*/  DFMA R2, R18, -R2, R16 ;  /* 0x800000021202722b */ /* 0x000fc60000000010 */
[----:B------:R-:W-:-:S03]  /*3df0*/  LOP3.LUT R11, R13, R11, RZ, 0x3c, !PT ;  /* 0x0000000b0d0b7212 */ /* 0x000fc600078e3cff */
[----:B------:R-:W-:-:S04]  /*3e00*/  IADD3 R2, PT, PT, -R4, -0x43300000, RZ ;  /* 0xbcd0000004027810 */ /* 0x000fc80007ffe1ff */
[----:B------:R-:W-:-:S04]  /*3e10*/  FSETP.NEU.AND P0, PT, |R3|, R2, PT ;  /* 0x000000020300720b */ /* 0x000fc80003f0d200 */
[----:B------:R-:W-:Y:S02]  /*3e20*/  FSEL R18, R12, R18, !P0 ;  /* 0x000000120c127208 */ /* 0x000fe40004000000 */
[----:B------:R-:W-:Y:S01]  /*3e30*/  FSEL R19, R11, R19, !P0 ;  /* 0x000000130b137208 */ /* 0x000fe20004000000 */
[----:B------:R-:W-:Y:S06]  /*3e40*/  BRA `(.L_x_82) ;  /* 0x0000000000547947 */ /* 0x000fec0003800000 */
.L_x_81:
[----:B------:R-:W-:-:S14]  /*3e50*/  DSETP.NAN.AND P0, PT, R12, R12, PT ;  /* 0x0000000c0c00722a */ /* 0x000fdc0003f08000 */
[----:B------:R-:W-:Y:S05]  /*3e60*/  @P0 BRA `(.L_x_83) ;  /* 0x0000000000440947 */ /* 0x000fea0003800000 */
[----:B------:R-:W-:-:S14]  /*3e70*/  DSETP.NAN.AND P0, PT, R10, R10, PT ;  /* 0x0000000a0a00722a */ /* 0x000fdc0003f08000 */
[----:B------:R-:W-:Y:S05]  /*3e80*/  @P0 BRA `(.L_x_84) ;  /* 0x0000000000300947 */ /* 0x000fea0003800000 */
[----:B------:R-:W-:Y:S01]  /*3e90*/  ISETP.NE.AND P0, PT, R25, R24, PT ;  /* 0x000000181900720c */ /* 0x000fe20003f05270 */
[----:B------:R-:W-:Y:S02]  /*3ea0*/  IMAD.MOV.U32 R18, RZ, RZ, 0x0 ;  /* 0x00000000ff127424 */ /* 0x000fe400078e00ff */
[----:B------:R-:W-:-:S10]  /*3eb0*/  IMAD.MOV.U32 R19, RZ, RZ, -0x80000 ;  /* 0xfff80000ff137424 */ /* 0x000fd400078e00ff */
[----:B------:R-:W-:Y:S05]  /*3ec0*/  @!P0 BRA `(.L_x_82) ;  /* 0x0000000000348947 */ /* 0x000fea0003800000 */
[----:B------:R-:W-:Y:S02]  /*3ed0*/  ISETP.NE.AND P0, PT, R25, 0x7ff00000, PT ;  /* 0x7ff000001900780c */ /* 0x000fe40003f05270 */
[----:B------:R-:W-:Y:S02]  /*3ee0*/  LOP3.LUT R19, R13, 0x80000000, R11, 0x48, !PT ;  /* 0x800000000d137812 */ /* 0x000fe400078e480b */
[----:B------:R-:W-:-:S13]  /*3ef0*/  ISETP.EQ.OR P0, PT, R24, RZ, !P0 ;  /* 0x000000ff1800720c */ /* 0x000fda0004702670 */
[----:B------:R-:W-:Y:S01]  /*3f00*/  @P0 LOP3.LUT R2, R19, 0x7ff00000, RZ, 0xfc, !PT ;  /* 0x7ff0000013020812 */ /* 0x000fe200078efcff */
[----:B------:R-:W-:Y:S02]  /*3f10*/  @!P0 IMAD.MOV.U32 R18, RZ, RZ, RZ ;  /* 0x000000ffff128224 */ /* 0x000fe400078e00ff */
[----:B------:R-:W-:Y:S02]  /*3f20*/  @P0 IMAD.MOV.U32 R18, RZ, RZ, RZ ;  /* 0x000000ffff120224 */ /* 0x000fe400078e00ff */
[----:B------:R-:W-:Y:S01]  /*3f30*/  @P0 IMAD.MOV.U32 R19, RZ, RZ, R2 ;  /* 0x000000ffff130224 */ /* 0x000fe200078e0002 */
[----:B------:R-:W-:Y:S06]  /*3f40*/  BRA `(.L_x_82) ;  /* 0x0000000000147947 */ /* 0x000fec0003800000 */
.L_x_84:
[----:B------:R-:W-:Y:S01]  /*3f50*/  LOP3.LUT R19, R11, 0x80000, RZ, 0xfc, !PT ;  /* 0x000800000b137812 */ /* 0x000fe200078efcff */
[----:B------:R-:W-:Y:S01]  /*3f60*/  IMAD.MOV.U32 R18, RZ, RZ, R10 ;  /* 0x000000ffff127224 */ /* 0x000fe200078e000a */
[----:B------:R-:W-:Y:S06]  /*3f70*/  BRA `(.L_x_82) ;  /* 0x0000000000087947 */ /* 0x000fec0003800000 */
.L_x_83:
[----:B------:R-:W-:Y:S01]  /*3f80*/  LOP3.LUT R19, R13, 0x80000, RZ, 0xfc, !PT ;  /* 0x000800000d137812 */ /* 0x000fe200078efcff */
[----:B------:R-:W-:-:S07]  /*3f90*/  IMAD.MOV.U32 R18, RZ, RZ, R12 ;  /* 0x000000ffff127224 */ /* 0x000fce00078e000c */
.L_x_82:
[----:B------:R-:W-:Y:S05]  /*3fa0*/  BSYNC.RECONVERGENT B1 ;  /* 0x0000000000017941 */ /* 0x000fea0003800200 */
.L_x_80:
[----:B------:R-:W-:Y:S02]  /*3fb0*/  IMAD.MOV.U32 R2, RZ, RZ, R0 ;  /* 0x000000ffff027224 */ /* 0x000fe400078e0000 */
[----:B------:R-:W-:-:S04]  /*3fc0*/  IMAD.MOV.U32 R3, RZ, RZ, 0x0 ;  /* 0x00000000ff037424 */ /* 0x000fc800078e00ff */
[----:B------:R-:W-:Y:S05]  /*3fd0*/  RET.REL.NODEC R2 `(_Z18CorrelationFeatureiPiPf) ;  /* 0xffffffc002087950 */ /* 0x000fea0003c3ffff */
        .type           $_Z18CorrelationFeatureiPiPf$__internal_accurate_pow,@function
        .size           $_Z18CorrelationFeatureiPiPf$__internal_accurate_pow,(.L_x_349 - $_Z18CorrelationFeatureiPiPf$__internal_accurate_pow)
$_Z18CorrelationFeatureiPiPf$__internal_accurate_pow:
[----:B------:R-:W-:Y:S01]  /*3fe0*/  ISETP.GT.U32.AND P0, PT, R33, 0xfffff, PT ;  /* 0x000fffff2100780c */ /* 0x000fe20003f04070 */
[--C-:B------:R-:W-:Y:S01]  /*3ff0*/  IMAD.MOV.U32 R13, RZ, RZ, R33.reuse ;  /* 0x000000ffff0d7224 */ /* 0x100fe200078e0021 */
[----:B------:R-:W-:Y:S01]  /*4000*/  UMOV UR6, 0x7d2cafe2 ;  /* 0x7d2cafe200067882 */ /* 0x000fe20000000000 */
[----:B------:R-:W-:Y:S01]  /*4010*/  IMAD.MOV.U32 R16, RZ, RZ, 0x41ad3b5a ;  /* 0x41ad3b5aff107424 */ /* 0x000fe200078e00ff */
[----:B------:R-:W-:Y:S01]  /*4020*/  UMOV UR7, 0x3eb0f5ff ;  /* 0x3eb0f5ff00077882 */ /* 0x000fe20000000000 */
[----:B------:R-:W-:Y:S01]  /*4030*/  IMAD.MOV.U32 R17, RZ, RZ, 0x3ed0f5d2 ;  /* 0x3ed0f5d2ff117424 */ /* 0x000fe200078e00ff */
[----:B------:R-:W-:Y:S01]  /*4040*/  SHF.R.U32.HI R33, RZ, 0x14, R33 ;  /* 0x00000014ff217819 */ /* 0x000fe20000011621 */
[----:B------:R-:W-:Y:S01]  /*4050*/  UMOV UR8, 0x3b39803f ;  /* 0x3b39803f00087882 */ /* 0x000fe20000000000 */
[----:B------:R-:W-:-:S05]  /*4060*/  UMOV UR9, 0x3c7abc9e ;  /* 0x3c7abc9e00097882 */ /* 0x000fca0000000000 */
[----:B------:R-:W-:-:S10]  /*4070*/  @!P0 DMUL R22, R12, 1.80143985094819840000e+16 ;  /* 0x435000000c168828 */ /* 0x000fd40000000000 */
[----:B------:R-:W-:Y:S01]  /*4080*/  @!P0 MOV R13, R23 ;  /* 0x00000017000d8202 */ /* 0x000fe20000000f00 */
[----:B------:R-:W-:Y:S01]  /*4090*/  @!P0 IMAD.MOV.U32 R12, RZ, RZ, R22 ;  /* 0x000000ffff0c8224 */ /* 0x000fe200078e0016 */
[----:B------:R-:W-:Y:S02]  /*40a0*/  @!P0 LEA.HI R33, R23, 0xffffffca, RZ, 0xc ;  /* 0xffffffca17218811 */ /* 0x000fe400078f60ff */
[----:B------:R-:W-:Y:S01]  /*40b0*/  LOP3.LUT R13, R13, 0x800fffff, RZ, 0xc0, !PT ;  /* 0x800fffff0d0d7812 */ /* 0x000fe200078ec0ff */
[----:B------:R-:W-:-:S03]  /*40c0*/  IMAD.MOV.U32 R14, RZ, RZ, R12 ;  /* 0x000000ffff0e7224 */ /* 0x000fc600078e000c */
[----:B------:R-:W-:-:S04]  /*40d0*/  LOP3.LUT R13, R13, 0x3ff00000, RZ, 0xfc, !PT ;  /* 0x3ff000000d0d7812 */ /* 0x000fc800078efcff */
[----:B------:R-:W-:Y:S01]  /*40e0*/  ISETP.GE.U32.AND P1, PT, R13, 0x3ff6a09f, PT ;  /* 0x3ff6a09f0d00780c */ /* 0x000fe20003f26070 */
[----:B------:R-:W-:-:S12]  /*40f0*/  IMAD.MOV.U32 R15, RZ, RZ, R13 ;  /* 0x000000ffff0f7224 */ /* 0x000fd800078e000d */
[----:B------:R-:W-:-:S04]  /*4100*/  @P1 VIADD R12, R15, 0xfff00000 ;  /* 0xfff000000f0c1836 */ /* 0x000fc80000000000 */
[----:B------:R-:W-:Y:S02]  /*4110*/  @P1 IMAD.MOV.U32 R15, RZ, RZ, R12 ;  /* 0x000000ffff0f1224 */ /* 0x000fe400078e000c */
[----:B------:R-:W-:-:S04]  /*4120*/  IMAD.MOV.U32 R12, RZ, RZ, RZ ;  /* 0x000000ffff0c7224 */ /* 0x000fc800078e00ff */
[C---:B------:R-:W-:Y:S02]  /*4130*/  DADD R20, R14.reuse, 1 ;  /* 0x3ff000000e147429 */ /* 0x040fe40000000000 */
[----:B------:R-:W-:-:S04]  /*4140*/  DADD R14, R14, -1 ;  /* 0xbff000000e0e7429 */ /* 0x000fc80000000000 */
[----:B------:R-:W0:Y:S02]  /*4150*/  MUFU.RCP64H R13, R21 ;  /* 0x00000015000d7308 */ /* 0x000e240000001800 */
[----:B0-----:R-:W-:-:S08]  /*4160*/  DFMA R18, -R20, R12, 1 ;  /* 0x3ff000001412742b */ /* 0x001fd0000000010c */
[----:B------:R-:W-:-:S08]  /*4170*/  DFMA R18, R18, R18, R18 ;  /* 0x000000121212722b */ /* 0x000fd00000000012 */
[----:B------:R-:W-:-:S08]  /*4180*/  DFMA R18, R12, R18, R12 ;  /* 0x000000120c12722b */ /* 0x000fd0000000000c */
[----:B------:R-:W-:-:S08]  /*4190*/  DMUL R12, R14, R18 ;  /* 0x000000120e0c7228 */ /* 0x000fd00000000000 */
[----:B------:R-:W-:-:S08]  /*41a0*/  DFMA R12, R14, R18, R12 ;  /* 0x000000120e0c722b */ /* 0x000fd0000000000c */
[----:B------:R-:W-:-:S08]  /*41b0*/  DMUL R24, R12, R12 ;  /* 0x0000000c0c187228 */ /* 0x000fd00000000000 */
[----:B------:R-:W-:Y:S01]  /*41c0*/  DFMA R16, R24, UR6, R16 ;  /* 0x0000000618107c2b */ /* 0x000fe20008000010 */
[----:B------:R-:W-:Y:S01]  /*41d0*/  UMOV UR6, 0x75488a3f ;  /* 0x75488a3f00067882 */ /* 0x000fe20000000000 */
[----:B------:R-:W-:-:S06]  /*41e0*/  UMOV UR7, 0x3ef3b20a ;  /* 0x3ef3b20a00077882 */ /* 0x000fcc0000000000 */
[----:B------:R-:W-:Y:S01]  /*41f0*/  DFMA R20, R24, R16, UR6 ;  /* 0x0000000618147e2b */ /* 0x000fe20008000010 */
[----:B------:R-:W-:Y:S01]  /*4200*/  UMOV UR6, 0xe4faecd5 ;  /* 0xe4faecd500067882 */ /* 0x000fe20000000000 */
[----:B------:R-:W-:Y:S01]  /*4210*/  UMOV UR7, 0x3f1745cd ;  /* 0x3f1745cd00077882 */ /* 0x000fe20000000000 */
[----:B------:R-:W-:-:S05]  /*4220*/  DADD R16, R14, -R12 ;  /* 0x000000000e107229 */ /* 0x000fca000000080c */
[----:B------:R-:W-:Y:S01]  /*4230*/  DFMA R20, R24, R20, UR6 ;  /* 0x0000000618147e2b */ /* 0x000fe20008000014 */
[----:B------:R-:W-:Y:S01]  /*4240*/  UMOV UR6, 0x258a578b ;  /* 0x258a578b00067882 */ /* 0x000fe20000000000 */
[----:B------:R-:W-:Y:S01]  /*4250*/  UMOV UR7, 0x3f3c71c7 ;  /* 0x3f3c71c700077882 */ /* 0x000fe20000000000 */
[----:B------:R-:W-:-:S05]  /*4260*/  DADD R16, R16, R16 ;  /* 0x0000000010107229 */ /* 0x000fca0000000010 */
[----:B------:R-:W-:Y:S01]  /*4270*/  DFMA R20, R24, R20, UR6 ;  /* 0x0000000618147e2b */ /* 0x000fe20008000014 */
[----:B------:R-:W-:Y:S01]  /*4280*/  UMOV UR6, 0x9242b910 ;  /* 0x9242b91000067882 */ /* 0x000fe20000000000 */
[----:B------:R-:W-:Y:S01]  /*4290*/  UMOV UR7, 0x3f624924 ;  /* 0x3f62492400077882 */ /* 0x000fe20000000000 */
[----:B------:R-:W-:-:S05]  /*42a0*/  DFMA R16, R14, -R12, R16 ;  /* 0x8000000c0e10722b */ /* 0x000fca0000000010 */
[----:B------:R-:W-:Y:S01]  /*42b0*/  DFMA R20, R24, R20, UR6 ;  /* 0x0000000618147e2b */ /* 0x000fe20008000014 */
[----:B------:R-:W-:Y:S01]  /*42c0*/  UMOV UR6, 0x99999dfb ;  /* 0x99999dfb00067882 */ /* 0x000fe20000000000 */
[----:B------:R-:W-:Y:S01]  /*42d0*/  UMOV UR7, 0x3f899999 ;  /* 0x3f89999900077882 */ /* 0x000fe20000000000 */
[----:B------:R-:W-:-:S05]  /*42e0*/  DMUL R16, R18, R16 ;  /* 0x0000001012107228 */ /* 0x000fca0000000000 */
[----:B------:R-:W-:Y:S01]  /*42f0*/  DFMA R20, R24, R20, UR6 ;  /* 0x0000000618147e2b */ /* 0x000fe20008000014 */
[----:B------:R-:W-:Y:S01]  /*4300*/  UMOV UR6, 0x55555555 ;  /* 0x5555555500067882 */ /* 0x000fe20000000000 */
[----:B------:R-:W-:-:S03]  /*4310*/  UMOV UR7, 0x3fb55555 ;  /* 0x3fb5555500077882 */ /* 0x000fc60000000000 */
[----:B------:R-:W-:Y:S02]  /*4320*/  VIADD R23, R17, 0x100000 ;  /* 0x0010000011177836 */ /* 0x000fe40000000000 */
[----:B------:R-:W-:Y:S01]  /*4330*/  IMAD.MOV.U32 R22, RZ, RZ, R16 ;  /* 0x000000ffff167224 */ /* 0x000fe200078e0010 */
[----:B------:R-:W-:-:S08]  /*4340*/  DFMA R14, R24, R20, UR6 ;  /* 0x00000006180e7e2b */ /* 0x000fd00008000014 */
[----:B------:R-:W-:Y:S01]  /*4350*/  DADD R18, -R14, UR6 ;  /* 0x000000060e127e29 */ /* 0x000fe20008000100 */
[----:B------:R-:W-:Y:S01]  /*4360*/  UMOV UR6, 0xb9e7b0 ;  /* 0x00b9e7b000067882 */ /* 0x000fe20000000000 */
[----:B------:R-:W-:-:S06]  /*4370*/  UMOV UR7, 0x3c46a4cb ;  /* 0x3c46a4cb00077882 */ /* 0x000fcc0000000000 */
[----:B------:R-:W-:Y:S02]  /*4380*/  DFMA R18, R24, R20, R18 ;  /* 0x000000141812722b */ /* 0x000fe40000000012 */
[----:B------:R-:W-:-:S06]  /*4390*/  DMUL R20, R12, R12 ;  /* 0x0000000c0c147228 */ /* 0x000fcc0000000000 */
[----:B------:R-:W-:Y:S01]  /*43a0*/  DADD R18, R18, -UR6 ;  /* 0x8000000612127e29 */ /* 0x000fe20008000000 */
[----:B------:R-:W-:Y:S01]  /*43b0*/  UMOV UR6, 0x80000000 ;  /* 0x8000000000067882 */ /* 0x000fe20000000000 */
[----:B------:R-:W-:Y:S01]  /*43c0*/  DFMA R24, R12, R12, -R20 ;  /* 0x0000000c0c18722b */ /* 0x000fe20000000814 */
[----:B------:R-:W-:-:S07]  /*43d0*/  UMOV UR7, 0x43300000 ;  /* 0x4330000000077882 */ /* 0x000fce0000000000 */
[C---:B------:R-:W-:Y:S02]  /*43e0*/  DFMA R22, R12.reuse, R22, R24 ;  /* 0x000000160c16722b */ /* 0x040fe40000000018 */
[----:B------:R-:W-:-:S08]  /*43f0*/  DMUL R24, R12, R20 ;  /* 0x000000140c187228 */ /* 0x000fd00000000000 */
[----:B------:R-:W-:-:S08]  /*4400*/  DFMA R26, R12, R20, -R24 ;  /* 0x000000140c1a722b */ /* 0x000fd00000000818 */
[----:B------:R-:W-:Y:S02]  /*4410*/  DFMA R26, R16, R20, R26 ;  /* 0x00000014101a722b */ /* 0x000fe4000000001a */
[----:B------:R-:W-:-:S06]  /*4420*/  DADD R20, R14, R18 ;  /* 0x000000000e147229 */ /* 0x000fcc0000000012 */
[----:B------:R-:W-:Y:S02]  /*4430*/  DFMA R22, R12, R22, R26 ;  /* 0x000000160c16722b */ /* 0x000fe4000000001a */
[----:B------:R-:W-:-:S08]  /*4440*/  DADD R26, R14, -R20 ;  /* 0x000000000e1a7229 */ /* 0x000fd00000000814 */
[----:B------:R-:W-:Y:S02]  /*4450*/  DADD R26, R18, R26 ;  /* 0x00000000121a7229 */ /* 0x000fe4000000001a */
[----:B------:R-:W-:-:S08]  /*4460*/  DMUL R18, R20, R24 ;  /* 0x0000001814127228 */ /* 0x000fd00000000000 */
[----:B------:R-:W-:-:S08]  /*4470*/  DFMA R14, R20, R24, -R18 ;  /* 0x00000018140e722b */ /* 0x000fd00000000812 */
[----:B------:R-:W-:-:S08]  /*4480*/  DFMA R14, R20, R22, R14 ;  /* 0x00000016140e722b */ /* 0x000fd0000000000e */
[----:B------:R-:W-:-:S08]  /*4490*/  DFMA R26, R26, R24, R14 ;  /* 0x000000181a1a722b */ /* 0x000fd0000000000e */
[----:B------:R-:W-:-:S08]  /*44a0*/  DADD R20, R18, R26 ;  /* 0x0000000012147229 */ /* 0x000fd0000000001a */
[--C-:B------:R-:W-:Y:S02]  /*44b0*/  DADD R14, R12, R20.reuse ;  /* 0x000000000c0e7229 */ /* 0x100fe40000000014 */
[----:B------:R-:W-:-:S06]  /*44c0*/  DADD R18, R18, -R20 ;  /* 0x0000000012127229 */ /* 0x000fcc0000000814 */
[----:B------:R-:W-:Y:S02]  /*44d0*/  DADD R12, R12, -R14 ;  /* 0x000000000c0c7229 */ /* 0x000fe4000000080e */
[----:B------:R-:W-:-:S06]  /*44e0*/  DADD R18, R26, R18 ;  /* 0x000000001a127229 */ /* 0x000fcc0000000012 */
[----:B------:R-:W-:-:S08]  /*44f0*/  DADD R12, R20, R12 ;  /* 0x00000000140c7229 */ /* 0x000fd0000000000c */
[----:B------:R-:W-:Y:S01]  /*4500*/  DADD R18, R18, R12 ;  /* 0x0000000012127229 */ /* 0x000fe2000000000c */
[C---:B------:R-:W-:Y:S02]  /*4510*/  VIADD R12, R33.reuse, 0xfffffc01 ;  /* 0xfffffc01210c7836 */ /* 0x040fe40000000000 */
[----:B------:R-:W-:Y:S02]  /*4520*/  @P1 VIADD R12, R33, 0xfffffc02 ;  /* 0xfffffc02210c1836 */ /* 0x000fe40000000000 */
[----:B------:R-:W-:-:S03]  /*4530*/  IMAD.MOV.U32 R13, RZ, RZ, 0x43300000 ;  /* 0x43300000ff0d7424 */ /* 0x000fc600078e00ff */
[----:B------:R-:W-:Y:S01]  /*4540*/  DADD R18, R16, R18 ;  /* 0x0000000010127229 */ /* 0x000fe20000000012 */
[----:B------:R-:W-:-:S06]  /*4550*/  LOP3.LUT R12, R12, 0x80000000, RZ, 0x3c, !PT ;  /* 0x800000000c0c7812 */ /* 0x000fcc00078e3cff */
[----:B------:R-:W-:Y:S01]  /*4560*/  DADD R12, R12, -UR6 ;  /* 0x800000060c0c7e29 */ /* 0x000fe20008000000 */
[----:B------:R-:W-:Y:S01]  /*4570*/  UMOV UR6, 0xfefa39ef ;  /* 0xfefa39ef00067882 */ /* 0x000fe20000000000 */
[----:B------:R-:W-:Y:S01]  /*4580*/  DADD R20, R14, R18 ;  /* 0x000000000e147229 */ /* 0x000fe20000000012 */
[----:B------:R-:W-:-:S07]  /*4590*/  UMOV UR7, 0x3fe62e42 ;  /* 0x3fe62e4200077882 */ /* 0x000fce0000000000 */
[--C-:B------:R-:W-:Y:S02]  /*45a0*/  DFMA R16, R12, UR6, R20.reuse ;  /* 0x000000060c107c2b */ /* 0x100fe40008000014 */
[----:B------:R-:W-:-:S06]  /*45b0*/  DADD R22, R14, -R20 ;  /* 0x000000000e167229 */ /* 0x000fcc0000000814 */
[----:B------:R-:W-:Y:S02]  /*45c0*/  DFMA R14, R12, -UR6, R16 ;  /* 0x800000060c0e7c2b */ /* 0x000fe40008000010 */
[----:B------:R-:W-:-:S06]  /*45d0*/  DADD R22, R18, R22 ;  /* 0x0000000012167229 */ /* 0x000fcc0000000016 */
[----:B------:R-:W-:-:S08]  /*45e0*/  DADD R14, -R20, R14 ;  /* 0x00000000140e7229 */ /* 0x000fd0000000010e */
[----:B------:R-:W-:Y:S01]  /*45f0*/  DADD R18, R22, -R14 ;  /* 0x0000000016127229 */ /* 0x000fe2000000080e */
[----:B------:R-:W-:Y:S02]  /*4600*/  IMAD.MOV.U32 R15, RZ, RZ, R3 ;  /* 0x000000ffff0f7224 */ /* 0x000fe400078e0003 */
[----:B------:R-:W-:Y:S02]  /*4610*/  IMAD.U32 R14, RZ, RZ, UR4 ;  /* 0x00000004ff0e7e24 */ /* 0x000fe4000f8e00ff */
[----:B------:R-:W-:-:S03]  /*4620*/  IMAD.SHL.U32 R3, R15, 0x2, RZ ;  /* 0x000000020f037824 */ /* 0x000fc600078e00ff */
[----:B------:R-:W-:Y:S01]  /*4630*/  DFMA R18, R12, UR8, R18 ;  /* 0x000000080c127c2b */ /* 0x000fe20008000012 */
[----:B------:R-:W-:Y:S02]  /*4640*/  LOP3.LUT R12, R15, 0xff0fffff, RZ, 0xc0, !PT ;  /* 0xff0fffff0f0c7812 */ /* 0x000fe400078ec0ff */
[----:B------:R-:W-:-:S05]  /*4650*/  ISETP.GT.U32.AND P0, PT, R3, -0x2000001, PT ;  /* 0xfdffffff0300780c */ /* 0x000fca0003f04070 */
[----:B------:R-:W-:Y:S01]  /*4660*/  DADD R20, R16, R18 ;  /* 0x0000000010147229 */ /* 0x000fe20000000012 */
[----:B------:R-:W-:-:S07]  /*4670*/  SEL R15, R12, R15, P0 ;  /* 0x0000000f0c0f7207 */ /* 0x000fce0000000000 */
[----:B------:R-:W-:Y:S02]  /*4680*/  DADD R12, R16, -R20 ;  /* 0x00000000100c7229 */ /* 0x000fe40000000814 */
[----:B------:R-:W-:-:S06]  /*4690*/  DMUL R16, R20, R14 ;  /* 0x0000000e14107228 */ /* 0x000fcc0000000000 */
[----:B------:R-:W-:Y:S02]  /*46a0*/  DADD R18, R18, R12 ;  /* 0x0000000012127229 */ /* 0x000fe4000000000c */
[----:B------:R-:W-:Y:S01]  /*46b0*/  DFMA R20, R20, R14, -R16 ;  /* 0x0000000e1414722b */ /* 0x000fe20000000810 */
[----:B------:R-:W-:Y:S02]  /*46c0*/  IMAD.MOV.U32 R12, RZ, RZ, 0x652b82fe ;  /* 0x652b82feff0c7424 */ /* 0x000fe400078e00ff */
[----:B------:R-:W-:-:S05]  /*46d0*/  IMAD.MOV.U32 R13, RZ, RZ, 0x3ff71547 ;  /* 0x3ff71547ff0d7424 */ /* 0x000fca00078e00ff */
[----:B------:R-:W-:-:S08]  /*46e0*/  DFMA R18, R18, R14, R20 ;  /* 0x0000000e1212722b */ /* 0x000fd00000000014 */
[----:B------:R-:W-:-:S08]  /*46f0*/  DADD R20, R16, R18 ;  /* 0x0000000010147229 */ /* 0x000fd00000000012 */
[----:B------:R-:W-:Y:S02]  /*4700*/  DFMA R12, R20, R12, 6.75539944105574400000e+15 ;  /* 0x43380000140c742b */ /* 0x000fe4000000000c */
[----:B------:R-:W-:Y:S01]  /*4710*/  FSETP.GEU.AND P0, PT, |R21|, 4.1917929649353027344, PT ;  /* 0x4086232b1500780b */ /* 0x000fe20003f0e200 */
[----:B------:R-:W-:-:S05]  /*4720*/  DADD R16, R16, -R20 ;  /* 0x0000000010107229 */ /* 0x000fca0000000814 */
[----:B------:R-:W-:-:S03]  /*4730*/  DADD R14, R12, -6.75539944105574400000e+15 ;  /* 0xc33800000c0e7429 */ /* 0x000fc60000000000 */
[----:B------:R-:W-:-:S05]  /*4740*/  DADD R16, R18, R16 ;  /* 0x0000000012107229 */ /* 0x000fca0000000010 */
[----:B------:R-:W-:Y:S01]  /*4750*/  DFMA R22, R14, -UR6, R20 ;  /* 0x800000060e167c2b */ /* 0x000fe20008000014 */
[----:B------:R-:W-:Y:S01]  /*4760*/  UMOV UR6, 0x3b39803f ;  /* 0x3b39803f00067882 */ /* 0x000fe20000000000 */
[----:B------:R-:W-:-:S06]  /*4770*/  UMOV UR7, 0x3c7abc9e ;  /* 0x3c7abc9e00077882 */ /* 0x000fcc0000000000 */
[----:B------:R-:W-:Y:S01]  /*4780*/  DFMA R22, R14, -UR6, R22 ;  /* 0x800000060e167c2b */ /* 0x000fe20008000016 */
[----:B------:R-:W-:Y:S01]  /*4790*/  UMOV UR6, 0x69ce2bdf ;  /* 0x69ce2bdf00067882 */ /* 0x000fe20000000000 */
[----:B------:R-:W-:Y:S01]  /*47a0*/  IMAD.MOV.U32 R14, RZ, RZ, -0x35dec16 ;  /* 0xfca213eaff0e7424 */ /* 0x000fe200078e00ff */
[----:B------:R-:W-:Y:S01]  /*47b0*/  UMOV UR7, 0x3e5ade15 ;  /* 0x3e5ade1500077882 */ /* 0x000fe20000000000 */
[----:B------:R-:W-:-:S06]  /*47c0*/  IMAD.MOV.U32 R15, RZ, RZ, 0x3e928af3 ;  /* 0x3e928af3ff0f7424 */ /* 0x000fcc00078e00ff */
[----:B------:R-:W-:Y:S01]  /*47d0*/  DFMA R14, R22, UR6, R14 ;  /* 0x00000006160e7c2b */ /* 0x000fe2000800000e */
[----:B------:R-:W-:Y:S01]  /*47e0*/  UMOV UR6, 0x62401315 ;  /* 0x6240131500067882 */ /* 0x000fe20000000000 */
[----:B------:R-:W-:-:S06]  /*47f0*/  UMOV UR7, 0x3ec71dee ;  /* 0x3ec71dee00077882 */ /* 0x000fcc0000000000 */
[----:B------:R-:W-:Y:S01]  /*4800*/  DFMA R14, R22, R14, UR6 ;  /* 0x00000006160e7e2b */ /* 0x000fe2000800000e */
        /* <DEDUP_REMOVED lines=20> */
[----:B------:R-:W-:-:S08]  /*4950*/  DFMA R14, R22, R14, UR6 ;  /* 0x00000006160e7e2b */ /* 0x000fd0000800000e */
[----:B------:R-:W-:-:S08]  /*4960*/  DFMA R14, R22, R14, 1 ;  /* 0x3ff00000160e742b */ /* 0x000fd0000000000e */
[----:B------:R-:W-:-:S10]  /*4970*/  DFMA R14, R22, R14, 1 ;  /* 0x3ff00000160e742b */ /* 0x000fd4000000000e */
[----:B------:R-:W-:Y:S02]  /*4980*/  IMAD R19, R12, 0x100000, R15 ;  /* 0x001000000c137824 */ /* 0x000fe400078e020f */
[----:B------:R-:W-:Y:S01]  /*4990*/  IMAD.MOV.U32 R18, RZ, RZ, R14 ;  /* 0x000000ffff127224 */ /* 0x000fe200078e000e */
[----:B------:R-:W-:Y:S06]  /*49a0*/  @!P0 BRA `(.L_x_85) ;  /* 0x0000000000308947 */ /* 0x000fec0003800000 */
[----:B------:R-:W-:Y:S01]  /*49b0*/  FSETP.GEU.AND P1, PT, |R21|, 4.2275390625, PT ;  /* 0x408748001500780b */ /* 0x000fe20003f2e200 */
[C---:B------:R-:W-:Y:S02]  /*49c0*/  DADD R18, R20.reuse, +INF ;  /* 0x7ff0000014127429 */ /* 0x040fe40000000000 */
[----:B------:R-:W-:-:S08]  /*49d0*/  DSETP.GEU.AND P0, PT, R20, RZ, PT ;  /* 0x000000ff1400722a */ /* 0x000fd00003f0e000 */
[----:B------:R-:W-:Y:S02]  /*49e0*/  FSEL R18, R18, RZ, P0 ;  /* 0x000000ff12127208 */ /* 0x000fe40000000000 */
[----:B------:R-:W-:Y:S02]  /*49f0*/  @!P1 LEA.HI R3, R12, R12, RZ, 0x1 ;  /* 0x0000000c0c039211 */ /* 0x000fe400078f08ff */
[----:B------:R-:W-:Y:S02]  /*4a00*/  FSEL R19, R19, RZ, P0 ;  /* 0x000000ff13137208 */ /* 0x000fe40000000000 */
[----:B------:R-:W-:-:S05]  /*4a10*/  @!P1 SHF.R.S32.HI R3, RZ, 0x1, R3 ;  /* 0x00000001ff039819 */ /* 0x000fca0000011403 */
[----:B------:R-:W-:Y:S02]  /*4a20*/  @!P1 IMAD.IADD R12, R12, 0x1, -R3 ;  /* 0x000000010c0c9824 */ /* 0x000fe400078e0a03 */
[----:B------:R-:W-:-:S03]  /*4a30*/  @!P1 IMAD R15, R3, 0x100000, R15 ;  /* 0x00100000030f9824 */ /* 0x000fc600078e020f */
[----:B------:R-:W-:Y:S01]  /*4a40*/  @!P1 LEA R13, R12, 0x3ff00000, 0x14 ;  /* 0x3ff000000c0d9811 */ /* 0x000fe200078ea0ff */
[----:B------:R-:W-:-:S06]  /*4a50*/  @!P1 IMAD.MOV.U32 R12, RZ, RZ, RZ ;  /* 0x000000ffff0c9224 */ /* 0x000fcc00078e00ff */
[----:B------:R-:W-:-:S11]  /*4a60*/  @!P1 DMUL R18, R14, R12 ;  /* 0x0000000c0e129228 */ /* 0x000fd60000000000 */
.L_x_85:
[----:B------:R-:W-:Y:S01]  /*4a70*/  DFMA R16, R16, R18, R18 ;  /* 0x000000121010722b */ /* 0x000fe20000000012 */
[----:B------:R-:W-:Y:S01]  /*4a80*/  IMAD.MOV.U32 R33, RZ, RZ, 0x0 ;  /* 0x00000000ff217424 */ /* 0x000fe200078e00ff */
[----:B------:R-:W-:-:S08]  /*4a90*/  DSETP.NEU.AND P0, PT, |R18|, +INF , PT ;  /* 0x7ff000001200742a */ /* 0x000fd00003f0d200 */
[----:B------:R-:W-:Y:S02]  /*4aa0*/  FSEL R12, R18, R16, !P0 ;  /* 0x00000010120c7208 */ /* 0x000fe40004000000 */
[----:B------:R-:W-:Y:S01]  /*4ab0*/  FSEL R13, R19, R17, !P0 ;  /* 0x00000011130d7208 */ /* 0x000fe20004000000 */
[----:B------:R-:W-:Y:S06]  /*4ac0*/  RET.REL.NODEC R32 `(_Z18CorrelationFeatureiPiPf) ;  /* 0xffffffb4204c7950 */ /* 0x000fec0003c3ffff */
.L_x_86:
[----:B------:R-:W-:-:S00]  /*4ad0*/  BRA `(.L_x_86) ;  /* 0xfffffffc00fc7947 */ /* 0x000fc0000383ffff */
[----:B------:R-:W-:-:S00]  /*4ae0*/  NOP ;  /* 0x0000000000007918 */ /* 0x000fc00000000000 */
        /* <DEDUP_REMOVED lines=9> */
.L_x_349:


//--------------------- .text._Z18HomogeneityFeatureiPiPf --------------------------
	.section	.text._Z18HomogeneityFeatureiPiPf,"ax",@progbits
	.align	128
        .global         _Z18HomogeneityFeatureiPiPf
        .type           _Z18HomogeneityFeatureiPiPf,@function
        .size           _Z18HomogeneityFeatureiPiPf,(.L_x_351 - _Z18HomogeneityFeatureiPiPf)
        .other          _Z18HomogeneityFeatureiPiPf,@"STO_CUDA_ENTRY STV_DEFAULT"
_Z18HomogeneityFeatureiPiPf:
.text._Z18HomogeneityFeatureiPiPf:
[----:B------:R-:W-:Y:S01]  /*0000*/  LDC R1, c[0x0][0x37c] ;  /* 0x0000df00ff017b82 */ /* 0x000fe20000000800 */
[----:B------:R-:W0:Y:S07]  /*0010*/  S2R R2, SR_TID.X ;  /* 0x0000000000027919 */ /* 0x000e2e0000002100 */
[----:B------:R-:W0:Y:S01]  /*0020*/  LDC.64 R6, c[0x0][0x388] ;  /* 0x0000e200ff067b82 */ /* 0x000e220000000a00 */
[----:B------:R-:W1:Y:S07]  /*0030*/  LDCU.64 UR6, c[0x0][0x358] ;  /* 0x00006b00ff0677ac */ /* 0x000e6e0008000a00 */
[----:B------:R-:W2:Y:S01]  /*0040*/  LDC R5, c[0x0][0x380] ;  /* 0x0000e000ff057b82 */ /* 0x000ea20000000800 */
[----:B0-----:R-:W-:-:S05]  /*0050*/  IMAD.WIDE.U32 R6, R2, 0x4, R6 ;  /* 0x0000000402067825 */ /* 0x001fca00078e0006 */
[----:B-1----:R0:W5:Y:S01]  /*0060*/  LDG.E R3, desc[UR6][R6.64] ;  /* 0x0000000606037981 */ /* 0x002162000c1e1900 */
[----:B------:R-:W-:Y:S01]  /*0070*/  I2FP.F32.U32 R26, R2 ;  /* 0x00000002001a7245 */ /* 0x000fe20000201000 */
[----:B------:R-:W-:Y:S01]  /*0080*/  BSSY.RECONVERGENT B0, `(.L_x_87) ;  /* 0x0000045000007945 */ /* 0x000fe20003800200 */
[----:B--2---:R-:W-:-:S04]  /*0090*/  I2FP.F32.S32 R9, R5 ;  /* 0x0000000500097245 */ /* 0x004fc80000201400 */
[C---:B------:R-:W-:Y:S01]  /*00a0*/  FSETP.GEU.AND P0, PT, |R26|.reuse, |R9|, PT ;  /* 0x400000091a00720b */ /* 0x040fe20003f0e200 */
[----:B------:R-:W-:-:S04]  /*00b0*/  FADD R26, |R26|, -RZ ;  /* 0x800000ff1a1a7221 */ /* 0x000fc80000000200 */
[----:B------:R-:W-:-:S08]  /*00c0*/  IMAD.MOV.U32 R0, RZ, RZ, R26 ;  /* 0x000000ffff007224 */ /* 0x000fd000078e001a */
[----:B0-----:R-:W-:Y:S05]  /*00d0*/  @!P0 BRA `(.L_x_88) ;  /* 0x0000000000fc8947 */ /* 0x001fea0003800000 */
[----:B------:R-:W-:-:S05]  /*00e0*/  FMUL R7, |R9|, 8388608 ;  /* 0x4b00000009077820 */ /* 0x000fca0000400200 */
[----:B------:R-:W-:-:S13]  /*00f0*/  FSETP.GTU.AND P0, PT, R26, R7, PT ;  /* 0x000000071a00720b */ /* 0x000fda0003f0c000 */
        /* <DEDUP_REMOVED lines=28> */
.L_x_91:
[----:B------:R-:W-:Y:S05]  /*02c0*/  BSYNC.RECONVERGENT B1 ;  /* 0x0000000000017941 */ /* 0x000fea0003800200 */
.L_x_90:
[----:B------:R-:W-:Y:S01]  /*02d0*/  FFMA R0, -|R9|, R7, R26 ;  /* 0x0000000709007223 */ /* 0x000fe2000000031a */
[----:B------:R-:W-:Y:S06]  /*02e0*/  BRA `(.L_x_88) ;  /* 0x0000000000787947 */ /* 0x000fec0003800000 */
.L_x_89:
[----:B------:R-:W-:Y:S01]  /*02f0*/  LOP3.LUT R11, R7, 0xff800000, RZ, 0xc0, !PT ;  /* 0xff800000070b7812 */ /* 0x000fe200078ec0ff */
[----:B------:R-:W-:Y:S01]  /*0300*/  BSSY.RECONVERGENT B1, `(.L_x_92) ;  /* 0x000001a000017945 */ /* 0x000fe20003800200 */
[----:B------:R-:W-:Y:S02]  /*0310*/  FSETP.GT.AND P2, PT, |R9|, RZ, PT ;  /* 0x000000ff0900720b */ /* 0x000fe40003f44200 */
[C---:B------:R-:W-:Y:S02]  /*0320*/  IADD3 R4, PT, PT, R26.reuse, 0xb800000, -R11 ;  /* 0x0b8000001a047810 */ /* 0x040fe40007ffe80b */
[----:B------:R-:W-:Y:S02]  /*0330*/  LOP3.LUT R0, R26, 0x7fffff, RZ, 0xc0, !PT ;  /* 0x007fffff1a007812 */ /* 0x000fe400078ec0ff */
[----:B------:R-:W-:Y:S02]  /*0340*/  LOP3.LUT P1, R4, R4, 0xff800000, RZ, 0xc0, !PT ;  /* 0xff80000004047812 */ /* 0x000fe4000782c0ff */
[----:B------:R-:W-:-:S02]  /*0350*/  ISETP.GT.U32.AND P0, PT, R26, 0x7f7fffff, PT ;  /* 0x7f7fffff1a00780c */ /* 0x000fc40003f04070 */
[----:B------:R-:W-:Y:S02]  /*0360*/  FSEL R11, R11, +QNAN , P2 ;  /* 0x7fffffff0b0b7808 */ /* 0x000fe40001000000 */
[----:B------:R-:W-:Y:S02]  /*0370*/  LOP3.LUT R0, R0, 0x3f800000, RZ, 0xfc, !PT ;  /* 0x3f80000000007812 */ /* 0x000fe400078efcff */
[----:B------:R-:W-:-:S05]  /*0380*/  FSEL R10, R11, +QNAN , !P0 ;  /* 0x7fffffff0b0a7808 */ /* 0x000fca0004000000 */
[----:B------:R-:W-:Y:S05]  /*0390*/  @!P1 BRA `(.L_x_93) ;  /* 0x0000000000409947 */ /* 0x000fea0003800000 */
[----:B------:R-:W-:-:S04]  /*03a0*/  LOP3.LUT R7, R7, 0x7fffff, RZ, 0xc0, !PT ;  /* 0x007fffff07077812 */ /* 0x000fc800078ec0ff */
[----:B------:R-:W-:-:S04]  /*03b0*/  LOP3.LUT R7, R7, 0x3f800000, RZ, 0xfc, !PT ;  /* 0x3f80000007077812 */ /* 0x000fc800078efcff */
[----:B------:R0:W1:Y:S03]  /*03c0*/  MUFU.RCP R6, R7 ;  /* 0x0000000700067308 */ /* 0x0000660000001000 */
.L_x_94:
[----:B------:R-:W-:-:S04]  /*03d0*/  VIMNMX.U32 R9, PT, PT, R4, 0xb800000, PT ;  /* 0x0b80000004097848 */ /* 0x000fc80003fe0000 */
[----:B------:R-:W-:Y:S01]  /*03e0*/  IADD3 R0, PT, PT, R9, R0, RZ ;  /* 0x0000000009007210 */ /* 0x000fe20007ffe0ff */
[----:B------:R-:W-:-:S04]  /*03f0*/  IMAD.IADD R4, R4, 0x1, -R9 ;  /* 0x0000000104047824 */ /* 0x000fc800078e0a09 */
[----:B-1----:R-:W-:Y:S01]  /*0400*/  FMUL R11, R6, R0 ;  /* 0x00000000060b7220 */ /* 0x002fe20000400000 */
[----:B------:R-:W-:-:S03]  /*0410*/  ISETP.NE.AND P1, PT, R4, RZ, PT ;  /* 0x000000ff0400720c */ /* 0x000fc60003f25270 */
        /* <DEDUP_REMOVED lines=8> */
.L_x_93:
[----:B------:R-:W-:Y:S05]  /*04a0*/  BSYNC.RECONVERGENT B1 ;  /* 0x0000000000017941 */ /* 0x000fea0003800200 */
.L_x_92:
[----:B0-----:R-:W-:-:S04]  /*04b0*/  FMUL R7, R0, 1.1920928955078125e-07 ;  /* 0x3400000000077820 */ /* 0x001fc80000400000 */
[----:B------:R-:W-:-:S07]  /*04c0*/  FMUL R0, R10, R7 ;  /* 0x000000070a007220 */ /* 0x000fce0000400000 */
.L_x_88:
[----:B------:R-:W-:Y:S05]  /*04d0*/  BSYNC.RECONVERGENT B0 ;  /* 0x0000000000007941 */ /* 0x000fea0003800200 */
.L_x_87:
[-C--:B------:R-:W-:Y:S01]  /*04e0*/  IABS R4, R5.reuse ;  /* 0x0000000500047213 */ /* 0x080fe20000000000 */
[C---:B------:R-:W-:Y:S01]  /*04f0*/  IMAD R9, R5.reuse, R5, RZ ;  /* 0x0000000505097224 */ /* 0x040fe200078e02ff */
[----:B------:R-:W-:Y:S01]  /*0500*/  ISETP.NE.AND P5, PT, R5, RZ, PT ;  /* 0x000000ff0500720c */ /* 0x000fe20003fa5270 */
[----:B------:R-:W-:Y:S01]  /*0510*/  BSSY.RECONVERGENT B0, `(.L_x_95) ;  /* 0x0000031000007945 */ /* 0x000fe20003800200 */
[----:B------:R-:W0:Y:S01]  /*0520*/  I2F.RP R12, R4 ;  /* 0x00000004000c7306 */ /* 0x000e220000209400 */
[----:B------:R-:W-:-:S07]  /*0530*/  IMAD.MOV R15, RZ, RZ, -R9 ;  /* 0x000000ffff0f7224 */ /* 0x000fce00078e0a09 */
[----:B------:R-:W1:Y:S08]  /*0540*/  I2F.U32.RP R8, R9 ;  /* 0x0000000900087306 */ /* 0x000e700000209000 */
[----:B0-----:R-:W0:Y:S08]  /*0550*/  MUFU.RCP R12, R12 ;  /* 0x0000000c000c7308 */ /* 0x001e300000001000 */
[----:B-1----:R-:W1:Y:S01]  /*0560*/  MUFU.RCP R8, R8 ;  /* 0x0000000800087308 */ /* 0x002e620000001000 */
[----:B0-----:R-:W-:-:S07]  /*0570*/  VIADD R10, R12, 0xffffffe ;  /* 0x0ffffffe0c0a7836 */ /* 0x001fce0000000000 */
[----:B------:R0:W2:Y:S01]  /*0580*/  F2I.FTZ.U32.TRUNC.NTZ R11, R10 ;  /* 0x0000000a000b7305 */ /* 0x0000a2000021f000 */
[----:B-1----:R-:W-:Y:S01]  /*0590*/  VIADD R6, R8, 0xffffffe ;  /* 0x0ffffffe08067836 */ /* 0x002fe20000000000 */
[----:B------:R-:W-:-:S06]  /*05a0*/  IABS R8, R2 ;  /* 0x0000000200087213 */ /* 0x000fcc0000000000 */
[----:B------:R1:W3:Y:S01]  /*05b0*/  F2I.FTZ.U32.TRUNC.NTZ R7, R6 ;  /* 0x0000000600077305 */ /* 0x0002e2000021f000 */
[----:B0-----:R-:W-:Y:S01]  /*05c0*/  IMAD.MOV.U32 R10, RZ, RZ, RZ ;  /* 0x000000ffff0a7224 */ /* 0x001fe200078e00ff */
[----:B--2---:R-:W-:Y:S01]  /*05d0*/  IADD3 R13, PT, PT, RZ, -R11, RZ ;  /* 0x8000000bff0d7210 */ /* 0x004fe20007ffe0ff */
[----:B-1----:R-:W-:-:S04]  /*05e0*/  IMAD.MOV.U32 R6, RZ, RZ, RZ ;  /* 0x000000ffff067224 */ /* 0x002fc800078e00ff */
[----:B------:R-:W-:-:S04]  /*05f0*/  IMAD R13, R13, R4, RZ ;  /* 0x000000040d0d7224 */ /* 0x000fc800078e02ff */
[----:B------:R-:W-:-:S04]  /*0600*/  IMAD.HI.U32 R11, R11, R13, R10 ;  /* 0x0000000d0b0b7227 */ /* 0x000fc800078e000a */
[----:B---3--:R-:W-:Y:S02]  /*0610*/  IMAD R13, R15, R7, RZ ;  /* 0x000000070f0d7224 */ /* 0x008fe400078e02ff */
[----:B------:R-:W-:-:S04]  /*0620*/  IMAD.HI.U32 R11, R11, R8, RZ ;  /* 0x000000080b0b7227 */ /* 0x000fc800078e00ff */
[----:B------:R-:W-:Y:S01]  /*0630*/  IMAD.HI.U32 R7, R7, R13, R6 ;  /* 0x0000000d07077227 */ /* 0x000fe200078e0006 */
[----:B------:R-:W-:-:S05]  /*0640*/  IADD3 R13, PT, PT, -R11, RZ, RZ ;  /* 0x000000ff0b0d7210 */ /* 0x000fca0007ffe1ff */
[----:B------:R-:W-:-:S04]  /*0650*/  IMAD.HI.U32 R7, R7, R2, RZ ;  /* 0x0000000207077227 */ /* 0x000fc800078e00ff */
[----:B------:R-:W-:Y:S02]  /*0660*/  IMAD R13, R4, R13, R8 ;  /* 0x0000000d040d7224 */ /* 0x000fe400078e0208 */
[----:B------:R-:W-:-:S03]  /*0670*/  IMAD.MOV R6, RZ, RZ, -R7 ;  /* 0x000000ffff067224 */ /* 0x000fc600078e0a07 */
[----:B------:R-:W-:Y:S01]  /*0680*/  ISETP.GT.U32.AND P4, PT, R4, R13, PT ;  /* 0x0000000d0400720c */ /* 0x000fe20003f84070 */
[----:B------:R-:W-:-:S05]  /*0690*/  IMAD R6, R9, R6, R2 ;  /* 0x0000000609067224 */ /* 0x000fca00078e0202 */
[----:B------:R-:W-:-:S07]  /*06a0*/  ISETP.GE.U32.AND P0, PT, R6, R9, PT ;  /* 0x000000090600720c */ /* 0x000fce0003f06070 */
[----:B------:R-:W-:Y:S01]  /*06b0*/  @!P4 IMAD.IADD R13, R13, 0x1, -R4 ;  /* 0x000000010d0dc824 */ /* 0x000fe200078e0a04 */
[----:B------:R-:W-:Y:S02]  /*06c0*/  @!P4 IADD3 R11, PT, PT, R11, 0x1, RZ ;  /* 0x000000010b0bc810 */ /* 0x000fe40007ffe0ff */
[----:B------:R-:W-:Y:S02]  /*06d0*/  ISETP.NE.U32.AND P4, PT, R9, RZ, PT ;  /* 0x000000ff0900720c */ /* 0x000fe40003f85070 */
[----:B------:R-:W-:Y:S01]  /*06e0*/  ISETP.GE.U32.AND P1, PT, R13, R4, PT ;  /* 0x000000040d00720c */ /* 0x000fe20003f26070 */
[----:B------:R-:W-:Y:S01]  /*06f0*/  @P0 IMAD.IADD R6, R6, 0x1, -R9 ;  /* 0x0000000106060824 */ /* 0x000fe200078e0a09 */
[----:B------:R-:W-:Y:S01]  /*0700*/  LOP3.LUT R4, R2, R5, RZ, 0x3c, !PT ;  /* 0x0000000502047212 */ /* 0x000fe200078e3cff */
[----:B------:R-:W-:Y:S01]  /*0710*/  @P0 VIADD R7, R7, 0x1 ;  /* 0x0000000107070836 */ /* 0x000fe20000000000 */
[----:B------:R-:W-:Y:S02]  /*0720*/  FSETP.NAN.AND P0, PT, |R0|, |R0|, PT ;  /* 0x400000000000720b */ /* 0x000fe40003f08200 */
[----:B------:R-:W-:-:S02]  /*0730*/  ISETP.GE.U32.AND P2, PT, R6, R9, PT ;  /* 0x000000090600720c */ /* 0x000fc40003f46070 */
[----:B------:R-:W-:Y:S02]  /*0740*/  ISETP.GE.AND P3, PT, R4, RZ, PT ;  /* 0x000000ff0400720c */ /* 0x000fe40003f66270 */
[----:B------:R-:W-:Y:S02]  /*0750*/  FSEL R27, R0, |R0|, P0 ;  /* 0x40000000001b7208 */ /* 0x000fe40000000000 */
[----:B------:R-:W-:Y:S01]  /*0760*/  MOV R0, 0x820 ;  /* 0x0000082000007802 */ /* 0x000fe20000000f00 */
[----:B------:R-:W-:-:S06]  /*0770*/  @P1 VIADD R11, R11, 0x1 ;  /* 0x000000010b0b1836 */ /* 0x000fcc0000000000 */
[----:B------:R-:W-:Y:S01]  /*0780*/  @P2 VIADD R7, R7, 0x1 ;  /* 0x0000000107072836 */ /* 0x000fe20000000000 */
[----:B------:R-:W-:Y:S02]  /*0790*/  @!P4 LOP3.LUT R7, RZ, R9, RZ, 0x33, !PT ;  /* 0x00000009ff07c212 */ /* 0x000fe400078e33ff */
[----:B------:R-:W-:Y:S02]  /*07a0*/  @!P3 IADD3 R11, PT, PT, -R11, RZ, RZ ;  /* 0x000000ff0b0bb210 */ /* 0x000fe40007ffe1ff */
[----:B------:R-:W-:Y:S02]  /*07b0*/  @!P5 LOP3.LUT R11, RZ, R5, RZ, 0x33, !PT ;  /* 0x00000005ff0bd212 */ /* 0x000fe400078e33ff */
[----:B------:R-:W-:Y:S02]  /*07c0*/  I2FP.F32.U32 R7, R7 ;  /* 0x0000000700077245 */ /* 0x000fe40000201000 */
[----:B------:R-:W-:-:S05]  /*07d0*/  I2FP.F32.S32 R4, R11 ;  /* 0x0000000b00047245 */ /* 0x000fca0000201400 */
[----:B------:R-:W-:-:S04]  /*07e0*/  FADD R4, -R7, R4 ;  /* 0x0000000407047221 */ /* 0x000fc80000000100 */
[----:B------:R-:W-:-:S04]  /*07f0*/  FADD R27, -R27, R4 ;  /* 0x000000041b1b7221 */ /* 0x000fc80000000100 */
[----:B------:R0:W1:Y:S03]  /*0800*/  F2F.F64.F32 R4, R27 ;  /* 0x0000001b00047310 */ /* 0x0000660000201800 */
[----:B01---5:R-:W-:Y:S05]  /*0810*/  CALL.REL.NOINC `($_Z18HomogeneityFeatureiPiPf$__internal_accurate_pow) ;  /* 0x0000001c007c7944 */ /* 0x023fea0003c00000 */
[----:B------:R-:W-:Y:S05]  /*0820*/  BSYNC.RECONVERGENT B0 ;  /* 0x0000000000007941 */ /* 0x000fea0003800200 */
.L_x_95:
[----:B------:R-:W-:Y:S01]  /*0830*/  DADD R6, R4, 2 ;  /* 0x4000000004067429 */ /* 0x000fe20000000000 */
[----:B------:R-:W-:Y:S01]  /*0840*/  FSETP.NEU.AND P0, PT, R27, RZ, PT ;  /* 0x000000ff1b00720b */ /* 0x000fe20003f0d000 */
[----:B------:R-:W-:Y:S08]  /*0850*/  BSSY.RECONVERGENT B0, `(.L_x_96) ;  /* 0x000000d000007945 */ /* 0x000ff00003800200 */
[----:B------:R-:W-:Y:S01]  /*0860*/  LOP3.LUT R6, R7, 0x7ff00000, RZ, 0xc0, !PT ;  /* 0x7ff0000007067812 */ /* 0x000fe200078ec0ff */
[----:B------:R-:W-:-:S03]  /*0870*/  IMAD.MOV.U32 R7, RZ, RZ, R9 ;  /* 0x000000ffff077224 */ /* 0x000fc600078e0009 */
[----:B------:R-:W-:Y:S01]  /*0880*/  ISETP.NE.AND P1, PT, R6, 0x7ff00000, PT ;  /* 0x7ff000000600780c */ /* 0x000fe20003f25270 */
[----:B------:R-:W-:Y:S01]  /*0890*/  IMAD.MOV.U32 R6, RZ, RZ, R8 ;  /* 0x000000ffff067224 */ /* 0x000fe200078e0008 */
[----:B------:R-:W-:-:S11]  /*08a0*/  @!P0 CS2R R6, SRZ ;  /* 0x0000000000068805 */ /* 0x000fd6000001ff00 */
[----:B------:R-:W-:Y:S05]  /*08b0*/  @P1 BRA `(.L_x_97) ;  /* 0x0000000000181947 */ /* 0x000fea0003800000 */
[----:B------:R-:W-:-:S13]  /*08c0*/  FSETP.NAN.AND P0, PT, R27, R27, PT ;  /* 0x0000001b1b00720b */ /* 0x000fda0003f08000 */
[----:B------:R-:W-:Y:S01]  /*08d0*/  @P0 DADD R6, R4, 2 ;  /* 0x4000000004060429 */ /* 0x000fe20000000000 */
[----:B------:R-:W-:Y:S10]  /*08e0*/  @P0 BRA `(.L_x_97) ;  /* 0x00000000000c0947 */ /* 0x000ff40003800000 */
[----:B------:R-:W-:-:S14]  /*08f0*/  DSETP.NEU.AND P0, PT, |R4|, +INF , PT ;  /* 0x7ff000000400742a */ /* 0x000fdc0003f0d200 */
[----:B------:R-:W-:Y:S01]  /*0900*/  @!P0 IMAD.MOV.U32 R6, RZ, RZ, 0x0 ;  /* 0x00000000ff068424 */ /* 0x000fe200078e00ff */
[----:B------:R-:W-:-:S07]  /*0910*/  @!P0 MOV R7, 0x7ff00000 ;  /* 0x7ff0000000078802 */ /* 0x000fce0000000f00 */
.L_x_97:
[----:B------:R-:W-:Y:S05]  /*0920*/  BSYNC.RECONVERGENT B0 ;  /* 0x0000000000007941 */ /* 0x000fea0003800200 */
.L_x_96:
[----:B------:R-:W-:Y:S01]  /*0930*/  DADD R10, R6, 1 ;  /* 0x3ff00000060a7429 */ /* 0x000fe20000000000 */
[----:B------:R-:W-:Y:S01]  /*0940*/  BSSY.RECONVERGENT B0, `(.L_x_98) ;  /* 0x000000f000007945 */ /* 0x000fe20003800200 */
[----:B------:R-:W-:-:S04]  /*0950*/  FSETP.NEU.AND P1, PT, R27, 1, PT ;  /* 0x3f8000001b00780b */ /* 0x000fc80003f2d000 */
[----:B------:R-:W0:Y:S04]  /*0960*/  MUFU.RCP64H R5, R11 ;  /* 0x0000000b00057308 */ /* 0x000e280000001800 */
[----:B------:R-:W-:-:S05]  /*0970*/  VIADD R4, R11, 0x300402 ;  /* 0x003004020b047836 */ /* 0x000fca0000000000 */
[----:B------:R-:W-:Y:S01]  /*0980*/  FSETP.GEU.AND P0, PT, |R4|, 5.8789094863358348022e-39, PT ;  /* 0x004004020400780b */ /* 0x000fe20003f0e200 */
[----:B0-----:R-:W-:-:S08]  /*0990*/  DFMA R6, -R10, R4, 1 ;  /* 0x3ff000000a06742b */ /* 0x001fd00000000104 */
[----:B------:R-:W-:-:S08]  /*09a0*/  DFMA R6, R6, R6, R6 ;  /* 0x000000060606722b */ /* 0x000fd00000000006 */
[----:B------:R-:W-:-:S08]  /*09b0*/  DFMA R6, R4, R6, R4 ;  /* 0x000000060406722b */ /* 0x000fd00000000004 */
[----:B------:R-:W-:-:S08]  /*09c0*/  DFMA R8, -R10, R6, 1 ;  /* 0x3ff000000a08742b */ /* 0x000fd00000000106 */
[----:B------:R-:W-:Y:S01]  /*09d0*/  DFMA R6, R6, R8, R6 ;  /* 0x000000080606722b */ /* 0x000fe20000000006 */
[----:B------:R-:W-:Y:S10]  /*09e0*/  @P0 BRA `(.L_x_99) ;  /* 0x0000000000100947 */ /* 0x000ff40003800000 */
[----:B------:R-:W-:-:S05]  /*09f0*/  LOP3.LUT R0, R11, 0x7fffffff, RZ, 0xc0, !PT ;  /* 0x7fffffff0b007812 */ /* 0x000fca00078ec0ff */
[----:B------:R-:W-:Y:S01]  /*0a00*/  VIADD R8, R0, 0xfff00000 ;  /* 0xfff0000000087836 */ /* 0x000fe20000000000 */
[----:B------:R-:W-:-:S07]  /*0a10*/  MOV R0, 0xa30 ;  /* 0x00000a3000007802 */ /* 0x000fce0000000f00 */
[----:B------:R-:W-:Y:S05]  /*0a20*/  CALL.REL.NOINC `($__internal_1_$__cuda_sm20_dblrcp_rn_slowpath_v3) ;  /* 0x0000001800507944 */ /* 0x000fea0003c00000 */
.L_x_99:
[----:B------:R-:W-:Y:S05]  /*0a30*/  BSYNC.RECONVERGENT B0 ;  /* 0x0000000000007941 */ /* 0x000fea0003800200 */
.L_x_98:
[----:B------:R0:W1:Y:S01]  /*0a40*/  I2F.F64 R4, R3 ;  /* 0x0000000300047312 */ /* 0x0000620000201c00 */
[----:B------:R-:W2:Y:S01]  /*0a50*/  S2UR UR5, SR_CgaCtaId ;  /* 0x00000000000579c3 */ /* 0x000ea20000008800 */
[----:B------:R-:W-:Y:S01]  /*0a60*/  FSEL R6, R6, RZ, P1 ;  /* 0x000000ff06067208 */ /* 0x000fe20000800000 */
[----:B------:R-:W-:Y:S01]  /*0a70*/  UMOV UR4, 0x400 ;  /* 0x0000040000047882 */ /* 0x000fe20000000000 */
[----:B------:R-:W-:Y:S01]  /*0a80*/  FSEL R7, R7, 1.75, P1 ;  /* 0x3fe0000007077808 */ /* 0x000fe20000800000 */
[----:B------:R-:W-:Y:S01]  /*0a90*/  BSSY.RECONVERGENT B0, `(.L_x_100) ;  /* 0x000003c000007945 */ /* 0x000fe20003800200 */
[----:B------:R-:W-:Y:S01]  /*0aa0*/  FSETP.GEU.AND P0, PT, R26, 2, PT ;  /* 0x400000001a00780b */ /* 0x000fe20003f0e000 */
[----:B0-----:R-:W-:-:S03]  /*0ab0*/  IMAD.MOV.U32 R3, RZ, RZ, R26 ;  /* 0x000000ffff037224 */ /* 0x001fc600078e001a */
[----:B-1----:R-:W-:-:S10]  /*0ac0*/  DMUL R4, R4, R6 ;  /* 0x0000000604047228 */ /* 0x002fd40000000000 */
[----:B------:R-:W0:Y:S01]  /*0ad0*/  F2F.F32.F64 R5, R4 ;  /* 0x0000000400057310 */ /* 0x000e220000301000 */
[----:B--2---:R-:W-:-:S06]  /*0ae0*/  ULEA UR4, UR5, UR4, 0x18 ;  /* 0x0000000405047291 */ /* 0x004fcc000f8ec0ff */
[----:B------:R-:W-:-:S05]  /*0af0*/  LEA R0, R2, UR4, 0x2 ;  /* 0x0000000402007c11 */ /* 0x000fca000f8e10ff */
[----:B0-----:R0:W-:Y:S01]  /*0b00*/  STS [R0], R5 ;  /* 0x0000000500007388 */ /* 0x0011e20000000800 */
[----:B------:R-:W-:Y:S06]  /*0b10*/  BAR.SYNC.DEFER_BLOCKING 0x0 ;  /* 0x0000000000007b1d */ /* 0x000fec0000010000 */
[----:B------:R-:W-:Y:S05]  /*0b20*/  @!P0 BRA `(.L_x_101) ;  /* 0x0000000000c88947 */ /* 0x000fea0003800000 */
[----:B------:R-:W-:-:S13]  /*0b30*/  FSETP.GTU.AND P0, PT, R26, 16777216, PT ;  /* 0x4b8000001a00780b */ /* 0x000fda0003f0c000 */
[----:B------:R-:W-:Y:S05]  /*0b40*/  @P0 BRA `(.L_x_102) ;  /* 0x00000000005c0947 */ /* 0x000fea0003800000 */
[----:B------:R-:W-:Y:S01]  /*0b50*/  FMUL R3, R26, 0.5 ;  /* 0x3f0000001a037820 */ /* 0x000fe20000400000 */
        /* <DEDUP_REMOVED lines=8> */
[----:B------:R-:W-:-:S05]  /*0be0*/  @!P1 FADD R4, R4, -1 ;  /* 0xbf80000004049421 */ /* 0x000fca0000000000 */
[----:B------:R-:W-:Y:S01]  /*0bf0*/  @P0 MOV R3, R4 ;  /* 0x0000000400030202 */ /* 0x000fe20000000f00 */
        /* <DEDUP_REMOVED lines=9> */
.L_x_104:
[----:B------:R-:W-:Y:S05]  /*0c90*/  BSYNC.RECONVERGENT B1 ;  /* 0x0000000000017941 */ /* 0x000fea0003800200 */
.L_x_103:
[----:B------:R-:W-:Y:S01]  /*0ca0*/  FFMA R3, R3, -2, R26 ;  /* 0xc000000003037823 */ /* 0x000fe2000000001a */
[----:B------:R-:W-:Y:S06]  /*0cb0*/  BRA `(.L_x_101) ;  /* 0x0000000000647947 */ /* 0x000fec0003800000 */
.L_x_102:
[C---:B------:R-:W-:Y:S01]  /*0cc0*/  LOP3.LUT R3, R26.reuse, 0xff800000, RZ, 0xc0, !PT ;  /* 0xff8000001a037812 */ /* 0x040fe200078ec0ff */
[----:B------:R-:W-:Y:S01]  /*0cd0*/  BSSY.RECONVERGENT B1, `(.L_x_105) ;  /* 0x0000015000017945 */ /* 0x000fe20003800200 */
[C---:B------:R-:W-:Y:S02]  /*0ce0*/  LOP3.LUT R4, R26.reuse, 0x7fffff, RZ, 0xc0, !PT ;  /* 0x007fffff1a047812 */ /* 0x040fe400078ec0ff */
[----:B------:R-:W-:Y:S01]  /*0cf0*/  ISETP.GT.U32.AND P1, PT, R26, 0x7f7fffff, PT ;  /* 0x7f7fffff1a00780c */ /* 0x000fe20003f24070 */
[----:B------:R-:W-:Y:S01]  /*0d00*/  VIADD R3, R3, 0xc0000000 ;  /* 0xc000000003037836 */ /* 0x000fe20000000000 */
[----:B------:R-:W-:Y:S02]  /*0d10*/  MOV R8, 0x7fffffff ;  /* 0x7fffffff00087802 */ /* 0x000fe40000000f00 */
[----:B------:R-:W-:Y:S02]  /*0d20*/  LOP3.LUT R4, R4, 0x3f800000, RZ, 0xfc, !PT ;  /* 0x3f80000004047812 */ /* 0x000fe400078efcff */
[----:B------:R-:W-:-:S02]  /*0d30*/  ISETP.NE.AND P0, PT, R3, RZ, PT ;  /* 0x000000ff0300720c */ /* 0x000fc40003f05270 */
[----:B------:R-:W-:-:S11]  /*0d40*/  FSEL R8, R8, 16777216, P1 ;  /* 0x4b80000008087808 */ /* 0x000fd60000800000 */
[----:B------:R-:W-:Y:S05]  /*0d50*/  @!P0 BRA `(.L_x_106) ;  /* 0x0000000000308947 */ /* 0x000fea0003800000 */
.L_x_107:
[----:B0-----:R-:W-:-:S05]  /*0d60*/  VIMNMX.U32 R5, PT, PT, R3, 0xb800000, PT ;  /* 0x0b80000003057848 */ /* 0x001fca0003fe0000 */
        /* <DEDUP_REMOVED lines=11> */
.L_x_106:
[----:B------:R-:W-:Y:S05]  /*0e20*/  BSYNC.RECONVERGENT B1 ;  /* 0x0000000000017941 */ /* 0x000fea0003800200 */
.L_x_105:
[----:B------:R-:W-:-:S04]  /*0e30*/  FMUL R3, R4, 1.1920928955078125e-07 ;  /* 0x3400000004037820 */ /* 0x000fc80000400000 */
[----:B------:R-:W-:-:S07]  /*0e40*/  FMUL R3, R8, R3 ;  /* 0x0000000308037220 */ /* 0x000fce0000400000 */
.L_x_101:
[----:B------:R-:W-:Y:S05]  /*0e50*/  BSYNC.RECONVERGENT B0 ;  /* 0x0000000000007941 */ /* 0x000fea0003800200 */
.L_x_100:
[CC--:B------:R-:W-:Y:S01]  /*0e60*/  FSETP.NAN.AND P0, PT, |R3|.reuse, |R3|.reuse, PT ;  /* 0x400000030300720b */ /* 0x0c0fe20003f08200 */
[----:B------:R-:W-:Y:S03]  /*0e70*/  BSSY.RECONVERGENT B0, `(.L_x_108) ;  /* 0x000003d000007945 */ /* 0x000fe60003800200 */
[----:B------:R-:W-:-:S04]  /*0e80*/  FSEL R3, R3, |R3|, P0 ;  /* 0x4000000303037208 */ /* 0x000fc80000000000 */
[----:B------:R-:W-:-:S13]  /*0e90*/  FSETP.NEU.AND P0, PT, R3, RZ, PT ;  /* 0x000000ff0300720b */ /* 0x000fda0003f0d000 */
[----:B------:R-:W-:Y:S04]  /*0ea0*/  @!P0 LDS R3, [R0+0x4] ;  /* 0x0000040000038984 */ /* 0x000fe80000000800 */
[----:B------:R-:W1:Y:S02]  /*0eb0*/  @!P0 LDS R4, [R0] ;  /* 0x0000000000048984 */ /* 0x000e640000000800 */
[----:B-1----:R-:W-:Y:S01]  /*0ec0*/  @!P0 FADD R3, R3, R4 ;  /* 0x0000000403038221 */ /* 0x002fe20000000000 */
[----:B------:R-:W-:-:S04]  /*0ed0*/  IMAD.MOV.U32 R4, RZ, RZ, R26 ;  /* 0x000000ffff047224 */ /* 0x000fc800078e001a */
[----:B------:R1:W-:Y:S01]  /*0ee0*/  @!P0 STS [R0], R3 ;  /* 0x0000000300008388 */ /* 0x0003e20000000800 */
[----:B------:R-:W-:Y:S01]  /*0ef0*/  BAR.SYNC.DEFER_BLOCKING 0x0 ;  /* 0x0000000000007b1d */ /* 0x000fe20000010000 */
[----:B------:R-:W-:-:S13]  /*0f00*/  FSETP.GEU.AND P0, PT, R26, 4, PT ;  /* 0x408000001a00780b */ /* 0x000fda0003f0e000 */
[----:B-1----:R-:W-:Y:S05]  /*0f10*/  @!P0 BRA `(.L_x_109) ;  /* 0x0000000000c88947 */ /* 0x002fea0003800000 */
        /* <DEDUP_REMOVED lines=22> */
.L_x_112:
[----:B------:R-:W-:Y:S05]  /*1080*/  BSYNC.RECONVERGENT B1 ;  /* 0x0000000000017941 */ /* 0x000fea0003800200 */
.L_x_111:
[----:B------:R-:W-:Y:S01]  /*1090*/  FFMA R4, R3, -4, R26 ;  /* 0xc080000003047823 */ /* 0x000fe2000000001a */
[----:B------:R-:W-:Y:S06]  /*10a0*/  BRA `(.L_x_109) ;  /* 0x0000000000647947 */ /* 0x000fec0003800000 */
.L_x_110:
        /* <DEDUP_REMOVED lines=10> */
.L_x_115:
        /* <DEDUP_REMOVED lines=12> */
.L_x_114:
[----:B------:R-:W-:Y:S05]  /*1210*/  BSYNC.RECONVERGENT B1 ;  /* 0x0000000000017941 */ /* 0x000fea0003800200 */
.L_x_113:
[----:B------:R-:W-:-:S04]  /*1220*/  FMUL R3, R4, 1.1920928955078125e-07 ;  /* 0x3400000004037820 */ /* 0x000fc80000400000 */
[----:B------:R-:W-:-:S07]  /*1230*/  FMUL R4, R8, R3 ;  /* 0x0000000308047220 */ /* 0x000fce0000400000 */
.L_x_109:
[----:B------:R-:W-:Y:S05]  /*1240*/  BSYNC.RECONVERGENT B0 ;  /* 0x0000000000007941 */ /* 0x000fea0003800200 */
.L_x_108:
        /* <DEDUP_REMOVED lines=34> */
.L_x_120:
[----:B------:R-:W-:Y:S05]  /*1470*/  BSYNC.RECONVERGENT B1 ;  /* 0x0000000000017941 */ /* 0x000fea0003800200 */
.L_x_119:
[----:B------:R-:W-:Y:S01]  /*1480*/  FFMA R4, R3, -8, R26 ;  /* 0xc100000003047823 */ /* 0x000fe2000000001a */
[----:B------:R-:W-:Y:S06]  /*1490*/  BRA `(.L_x_117) ;  /* 0x0000000000647947 */ /* 0x000fec0003800000 */
.L_x_118:
        /* <DEDUP_REMOVED lines=10> */
.L_x_123:
        /* <DEDUP_REMOVED lines=12> */
.L_x_122:
[----:B------:R-:W-:Y:S05]  /*1600*/  BSYNC.RECONVERGENT B1 ;  /* 0x0000000000017941 */ /* 0x000fea0003800200 */
.L_x_121:
[----:B------:R-:W-:-:S04]  /*1610*/  FMUL R3, R4, 1.1920928955078125e-07 ;  /* 0x3400000004037820 */ /* 0x000fc80000400000 */
[----:B------:R-:W-:-:S07]  /*1620*/  FMUL R4, R8, R3 ;  /* 0x0000000308047220 */ /* 0x000fce0000400000 */
.L_x_117:
[----:B------:R-:W-:Y:S05]  /*1630*/  BSYNC.RECONVERGENT B0 ;  /* 0x0000000000007941 */ /* 0x000fea0003800200 */
.L_x_116:
        /* <DEDUP_REMOVED lines=34> */
.L_x_128:
[----:B------:R-:W-:Y:S05]  /*1860*/  BSYNC.RECONVERGENT B1 ;  /* 0x0000000000017941 */ /* 0x000fea0003800200 */
.L_x_127:
[----:B------:R-:W-:Y:S01]  /*1870*/  FFMA R4, R3, -16, R26 ;  /* 0xc180000003047823 */ /* 0x000fe2000000001a */
[----:B------:R-:W-:Y:S06]  /*1880*/  BRA `(.L_x_125) ;  /* 0x0000000000647947 */ /* 0x000fec0003800000 */
.L_x_126:
        /* <DEDUP_REMOVED lines=10> */
.L_x_131:
        /* <DEDUP_REMOVED lines=12> */
.L_x_130:
[----:B------:R-:W-:Y:S05]  /*19f0*/  BSYNC.RECONVERGENT B1 ;  /* 0x0000000000017941 */ /* 0x000fea0003800200 */
.L_x_129:
[----:B------:R-:W-:-:S04]  /*1a00*/  FMUL R3, R4, 1.1920928955078125e-07 ;  /* 0x3400000004037820 */ /* 0x000fc80000400000 */
[----:B------:R-:W-:-:S07]  /*1a10*/  FMUL R4, R8, R3 ;  /* 0x0000000308047220 */ /* 0x000fce0000400000 */
.L_x_125:
[----:B------:R-:W-:Y:S05]  /*1a20*/  BSYNC.RECONVERGENT B0 ;  /* 0x0000000000007941 */ /* 0x000fea0003800200 */
.L_x_124:
[CC--:B------:R-:W-:Y:S01]  /*1a30*/  FSETP.NAN.AND P0, PT, |R4|.reuse, |R4|.reuse, PT ;  /* 0x400000040400720b */ /* 0x0c0fe20003f08200 */
[----:B------:R-:W-:Y:S03]  /*1a40*/  BSSY.RECONVERGENT B0, `(.L_x_132) ;  /* 0x000003d000007945 */ /* 0x000fe60003800200 */
[----:B------:R-:W-:-:S04]  /*1a50*/  FSEL R3, R4, |R4|, P0 ;  /* 0x4000000404037208 */ /* 0x000fc80000000000 */
[----:B------:R-:W-:-:S13]  /*1a60*/  FSETP.NEU.AND P0, PT, R3, RZ, PT ;  /* 0x000000ff0300720b */ /* 0x000fda0003f0d000 */
[----:B------:R-:W-:Y:S04]  /*1a70*/  @!P0 LDS R3, [R0+0x20] ;  /* 0x0000200000038984 */ /* 0x000fe80000000800 */
[----:B------:R-:W1:Y:S02]  /*1a80*/  @!P0 LDS R4, [R0] ;  /* 0x0000000000048984 */ /* 0x000e640000000800 */
[----:B-1----:R-:W-:Y:S01]  /*1a90*/  @!P0 FADD R3, R3, R4 ;  /* 0x0000000403038221 */ /* 0x002fe20000000000 */
[----:B------:R-:W-:-:S04]  /*1aa0*/  MOV R4, R26 ;  /* 0x0000001a00047202 */ /* 0x000fc80000000f00 */
[----:B------:R1:W-:Y:S01]  /*1ab0*/  @!P0 STS [R0], R3 ;  /* 0x0000000300008388 */ /* 0x0003e20000000800 */
[----:B------:R-:W-:Y:S01]  /*1ac0*/  BAR.SYNC.DEFER_BLOCKING 0x0 ;  /* 0x0000000000007b1d */ /* 0x000fe20000010000 */
[----:B------:R-:W-:-:S13]  /*1ad0*/  FSETP.GEU.AND P0, PT, R26, 32, PT ;  /* 0x420000001a00780b */ /* 0x000fda0003f0e000 */
[----:B-1----:R-:W-:Y:S05]  /*1ae0*/  @!P0 BRA `(.L_x_133) ;  /* 0x0000000000c88947 */ /* 0x002fea0003800000 */
        /* <DEDUP_REMOVED lines=20> */
[----:B------:R-:W-:-:S05]  /*1c30*/  @P1 FADD R4, R4, 1 ;  /* 0x3f80000004041421 */ /* 0x000fca0000000000 */
[----:B------:R-:W-:-:S07]  /*1c40*/  @P0 MOV R3, R4 ;  /* 0x0000000400030202 */ /* 0x000fce0000000f00 */
.L_x_136:
[----:B------:R-:W-:Y:S05]  /*1c50*/  BSYNC.RECONVERGENT B1 ;  /* 0x0000000000017941 */ /* 0x000fea0003800200 */
.L_x_135:
[----:B------:R-:W-:Y:S01]  /*1c60*/  FFMA R4, R3, -32, R26 ;  /* 0xc200000003047823 */ /* 0x000fe2000000001a */
[----:B------:R-:W-:Y:S06]  /*1c70*/  BRA `(.L_x_133) ;  /* 0x0000000000647947 */ /* 0x000fec0003800000 */
.L_x_134:
        /* <DEDUP_REMOVED lines=10> */
.L_x_139:
[----:B0-----:R-:W-:-:S04]  /*1d20*/  VIMNMX.U32 R5, PT, PT, R3, 0xb800000, PT ;  /* 0x0b80000003057848 */ /* 0x001fc80003fe0000 */
[----:B------:R-:W-:Y:S01]  /*1d30*/  IADD3 R4, PT, PT, R5, R4, RZ ;  /* 0x0000000405047210 */ /* 0x000fe20007ffe0ff */
[----:B------:R-:W-:-:S04]  /*1d40*/  IMAD.IADD R3, R3, 0x1, -R5 ;  /* 0x0000000103037824 */ /* 0x000fc800078e0a05 */
[----:B------:R-:W-:Y:S01]  /*1d50*/  FADD R7, R4, -R4 ;  /* 0x8000000404077221 */ /* 0x000fe20000000000 */
[----:B------:R-:W-:-:S03]  /*1d60*/  ISETP.NE.AND P1, PT, R3, RZ, PT ;  /* 0x000000ff0300720c */ /* 0x000fc60003f25270 */
[----:B------:R-:W-:-:S04]  /*1d70*/  FADD R7, R4, R7 ;  /* 0x0000000704077221 */ /* 0x000fc80000000000 */
[----:B------:R-:W-:-:S04]  /*1d80*/  FADD R6, R4, -R7 ;  /* 0x8000000704067221 */ /* 0x000fc80000000000 */
[----:B------:R-:W-:-:S04]  /*1d90*/  FFMA.RZ R6, R6, 1, R7 ;  /* 0x3f80000006067823 */ /* 0x000fc8000000c007 */
[----:B------:R-:W0:Y:S02]  /*1da0*/  FRND.TRUNC R7, R6 ;  /* 0x0000000600077307 */ /* 0x000e24000020d000 */
[----:B0-----:R-:W-:-:S05]  /*1db0*/  FADD R4, R4, -R7 ;  /* 0x8000000704047221 */ /* 0x001fca0000000000 */
[----:B------:R-:W-:-:S13]  /*1dc0*/  ISETP.NE.AND P0, PT, R4, RZ, PT ;  /* 0x000000ff0400720c */ /* 0x000fda0003f05270 */
[----:B------:R-:W-:Y:S05]  /*1dd0*/  @P0 BRA P1, `(.L_x_139) ;  /* 0xfffffffc00d00947 */ /* 0x000fea000083ffff */
.L_x_138:
[----:B------:R-:W-:Y:S05]  /*1de0*/  BSYNC.RECONVERGENT B1 ;  /* 0x0000000000017941 */ /* 0x000fea0003800200 */
.L_x_137:
[----:B------:R-:W-:-:S04]  /*1df0*/  FMUL R3, R4, 1.1920928955078125e-07 ;  /* 0x3400000004037820 */ /* 0x000fc80000400000 */
[----:B------:R-:W-:-:S07]  /*1e00*/  FMUL R4, R8, R3 ;  /* 0x0000000308047220 */ /* 0x000fce0000400000 */
.L_x_133:
[----:B------:R-:W-:Y:S05]  /*1e10*/  BSYNC.RECONVERGENT B0 ;  /* 0x0000000000007941 */ /* 0x000fea0003800200 */
.L_x_132:
[CC--:B------:R-:W-:Y:S01]  /*1e20*/  FSETP.NAN.AND P0, PT, |R4|.reuse, |R4|.reuse, PT ;  /* 0x400000040400720b */ /* 0x0c0fe20003f08200 */
[----:B------:R-:W-:Y:S03]  /*1e30*/  BSSY.RECONVERGENT B0, `(.L_x_140) ;  /* 0x000003c000007945 */ /* 0x000fe60003800200 */
[----:B------:R-:W-:-:S04]  /*1e40*/  FSEL R3, R4, |R4|, P0 ;  /* 0x4000000404037208 */ /* 0x000fc80000000000 */
[----:B------:R-:W-:-:S13]  /*1e50*/  FSETP.NEU.AND P0, PT, R3, RZ, PT ;  /* 0x000000ff0300720b */ /* 0x000fda0003f0d000 */
[----:B------:R-:W-:Y:S04]  /*1e60*/  @!P0 LDS R3, [R0+0x40] ;  /* 0x0000400000038984 */ /* 0x000fe80000000800 */
[----:B------:R-:W1:Y:S02]  /*1e70*/  @!P0 LDS R4, [R0] ;  /* 0x0000000000048984 */ /* 0x000e640000000800 */
[----:B-1----:R-:W-:-:S05]  /*1e80*/  @!P0 FADD R3, R3, R4 ;  /* 0x0000000403038221 */ /* 0x002fca0000000000 */
[----:B------:R1:W-:Y:S01]  /*1e90*/  @!P0 STS [R0], R3 ;  /* 0x0000000300008388 */ /* 0x0003e20000000800 */
[----:B------:R-:W-:Y:S01]  /*1ea0*/  BAR.SYNC.DEFER_BLOCKING 0x0 ;  /* 0x0000000000007b1d */ /* 0x000fe20000010000 */
[----:B------:R-:W-:-:S13]  /*1eb0*/  FSETP.GEU.AND P0, PT, R26, 64, PT ;  /* 0x428000001a00780b */ /* 0x000fda0003f0e000 */
[----:B-1----:R-:W-:Y:S05]  /*1ec0*/  @!P0 BRA `(.L_x_141) ;  /* 0x0000000000c88947 */ /* 0x002fea0003800000 */
        /* <DEDUP_REMOVED lines=16> */
[----:B------:R-:W-:-:S05]  /*1fd0*/  @P0 MOV R4, 0x42800000 ;  /* 0x4280000000040802 */ /* 0x000fca0000000f00 */
[----:B------:R-:W-:-:S05]  /*1fe0*/  @P0 FFMA R4, R4, -3, R5 ;  /* 0xc040000004040823 */ /* 0x000fca0000000005 */
[----:B------:R-:W-:Y:S01]  /*1ff0*/  FSETP.GE.AND P1, PT, R4, RZ, P0 ;  /* 0x000000ff0400720b */ /* 0x000fe20000726000 */
[----:B------:R-:W-:-:S12]  /*2000*/  @P0 FADD R4, R3, 1 ;  /* 0x3f80000003040421 */ /* 0x000fd80000000000 */
[----:B------:R-:W-:-:S04]  /*2010*/  @P1 FADD R4, R4, 1 ;  /* 0x3f80000004041421 */ /* 0x000fc80000000000 */
[----:B------:R-:W-:-:S07]  /*2020*/  @P0 IMAD.MOV.U32 R3, RZ, RZ, R4 ;  /* 0x000000ffff030224 */ /* 0x000fce00078e0004 */
.L_x_144:
[----:B------:R-:W-:Y:S05]  /*2030*/  BSYNC.RECONVERGENT B1 ;  /* 0x0000000000017941 */ /* 0x000fea0003800200 */
.L_x_143:
[----:B------:R-:W-:Y:S01]  /*2040*/  FFMA R26, R3, -64, R26 ;  /* 0xc2800000031a7823 */ /* 0x000fe2000000001a */
[----:B------:R-:W-:Y:S06]  /*2050*/  BRA `(.L_x_141) ;  /* 0x0000000000647947 */ /* 0x000fec0003800000 */
.L_x_142:
        /* <DEDUP_REMOVED lines=10> */
.L_x_147:
        /* <DEDUP_REMOVED lines=12> */
.L_x_146:
[----:B------:R-:W-:Y:S05]  /*21c0*/  BSYNC.RECONVERGENT B1 ;  /* 0x0000000000017941 */ /* 0x000fea0003800200 */
.L_x_145:
[----:B------:R-:W-:-:S04]  /*21d0*/  FMUL R3, R4, 1.1920928955078125e-07 ;  /* 0x3400000004037820 */ /* 0x000fc80000400000 */
[----:B------:R-:W-:-:S07]  /*21e0*/  FMUL R26, R26, R3 ;  /* 0x000000031a1a7220 */ /* 0x000fce0000400000 */
.L_x_141:
[----:B------:R-:W-:Y:S05]  /*21f0*/  BSYNC.RECONVERGENT B0 ;  /* 0x0000000000007941 */ /* 0x000fea0003800200 */
.L_x_140:
[-C--:B------:R-:W-:Y:S02]  /*2200*/  FSETP.NAN.AND P0, PT, |R26|, |R26|.reuse, PT ;  /* 0x4000001a1a00720b */ /* 0x080fe40003f08200 */
[----:B------:R-:W-:Y:S02]  /*2210*/  ISETP.NE.AND P1, PT, R2, 0x3, PT ;  /* 0x000000030200780c */ /* 0x000fe40003f25270 */
[----:B------:R-:W-:-:S04]  /*2220*/  FSEL R26, R26, |R26|, P0 ;  /* 0x4000001a1a1a7208 */ /* 0x000fc80000000000 */
[----:B------:R-:W-:-:S13]  /*2230*/  FSETP.NEU.AND P0, PT, R26, RZ, PT ;  /* 0x000000ff1a00720b */ /* 0x000fda0003f0d000 */
[----:B------:R-:W-:Y:S04]  /*2240*/  @!P0 LDS R3, [R0+0x80] ;  /* 0x0000800000038984 */ /* 0x000fe80000000800 */
[----:B------:R-:W1:Y:S02]  /*2250*/  @!P0 LDS R4, [R0] ;  /* 0x0000000000048984 */ /* 0x000e640000000800 */
[----:B-1----:R-:W-:-:S05]  /*2260*/  @!P0 FADD R3, R3, R4 ;  /* 0x0000000403038221 */ /* 0x002fca0000000000 */
[----:B------:R1:W-:Y:S01]  /*2270*/  @!P0 STS [R0], R3 ;  /* 0x0000000300008388 */ /* 0x0003e20000000800 */
[----:B------:R-:W-:Y:S06]  /*2280*/  BAR.SYNC.DEFER_BLOCKING 0x0 ;  /* 0x0000000000007b1d */ /* 0x000fec0000010000 */
[----:B------:R-:W-:Y:S05]  /*2290*/  @P1 EXIT ;  /* 0x000000000000194d */ /* 0x000fea0003800000 */
[----:B01----:R-:W-:Y:S01]  /*22a0*/  LDS R0, [UR4] ;  /* 0x00000004ff007984 */ /* 0x003fe20008000800 */
[----:B------:R-:W0:Y:S03]  /*22b0*/  LDC.64 R2, c[0x0][0x390] ;  /* 0x0000e400ff027b82 */ /* 0x000e260000000a00 */
[----:B------:R-:W1:Y:S04]  /*22c0*/  LDS R5, [UR4+0x100] ;  /* 0x00010004ff057984 */ /* 0x000e680008000800 */
[----:B------:R-:W2:Y:S04]  /*22d0*/  LDS R7, [UR4+0x200] ;  /* 0x00020004ff077984 */ /* 0x000ea80008000800 */
[----:B------:R-:W3:Y:S01]  /*22e0*/  LDS R9, [UR4+0x300] ;  /* 0x00030004ff097984 */ /* 0x000ee20008000800 */
[----:B------:R-:W0:Y:S01]  /*22f0*/  S2R R11, SR_CTAID.X ;  /* 0x00000000000b7919 */ /* 0x000e220000002500 */
[----:B-1----:R-:W-:-:S04]  /*2300*/  FADD R0, R0, R5 ;  /* 0x0000000500007221 */ /* 0x002fc80000000000 */
[----:B--2---:R-:W-:Y:S01]  /*2310*/  FADD R0, R0, R7 ;  /* 0x0000000700007221 */ /* 0x004fe20000000000 */
[----:B0-----:R-:W-:-:S04]  /*2320*/  IMAD.WIDE.U32 R2, R11, 0x4, R2 ;  /* 0x000000040b027825 */ /* 0x001fc800078e0002 */
[----:B---3--:R-:W-:-:S04]  /*2330*/  FADD R0, R0, R9 ;  /* 0x0000000900007221 */ /* 0x008fc80000000000 */
[----:B------:R-:W-:-:S05]  /*2340*/  FMUL R5, R0, 0.25 ;  /* 0x3e80000000057820 */ /* 0x000fca0000400000 */
[----:B------:R-:W-:Y:S01]  /*2350*/  STG.E desc[UR6][R2.64], R5 ;  /* 0x0000000502007986 */ /* 0x000fe2000c101906 */
[----:B------:R-:W-:Y:S05]  /*2360*/  EXIT ;  /* 0x000000000000794d */ /* 0x000fea0003800000 */
        .weak           $__internal_1_$__cuda_sm20_dblrcp_rn_slowpath_v3
        .type           $__internal_1_$__cuda_sm20_dblrcp_rn_slowpath_v3,@function
        .size           $__internal_1_$__cuda_sm20_dblrcp_rn_slowpath_v3,($_Z18HomogeneityFeatureiPiPf$__internal_accurate_pow - $__internal_1_$__cuda_sm20_dblrcp_rn_slowpath_v3)
$__internal_1_$__cuda_sm20_dblrcp_rn_slowpath_v3:
[----:B------:R-:W-:Y:S01]  /*2370*/  MOV R4, R10 ;  /* 0x0000000a00047202 */ /* 0x000fe20000000f00 */
[----:B------:R-:W-:Y:S01]  /*2380*/  IMAD.MOV.U32 R5, RZ, RZ, R11 ;  /* 0x000000ffff057224 */ /* 0x000fe200078e000b */
[----:B------:R-:W-:Y:S05]  /*2390*/  BSSY.RECONVERGENT B1, `(.L_x_148) ;  /* 0x0000024000017945 */ /* 0x000fea0003800200 */
[----:B------:R-:W-:-:S14]  /*23a0*/  DSETP.GTU.AND P0, PT, |R4|, +INF , PT ;  /* 0x7ff000000400742a */ /* 0x000fdc0003f0c200 */
[----:B------:R-:W-:Y:S05]  /*23b0*/  @P0 BRA `(.L_x_149) ;  /* 0x00000000007c0947 */ /* 0x000fea0003800000 */
[----:B------:R-:W-:-:S05]  /*23c0*/  LOP3.LUT R10, R11, 0x7fffffff, RZ, 0xc0, !PT ;  /* 0x7fffffff0b0a7812 */ /* 0x000fca00078ec0ff */
[----:B------:R-:W-:-:S05]  /*23d0*/  VIADD R6, R10, 0xffffffff ;  /* 0xffffffff0a067836 */ /* 0x000fca0000000000 */
[----:B------:R-:W-:-:S13]  /*23e0*/  ISETP.GE.U32.AND P0, PT, R6, 0x7fefffff, PT ;  /* 0x7fefffff0600780c */ /* 0x000fda0003f06070 */
[----:B------:R-:W-:Y:S02]  /*23f0*/  @P0 LOP3.LUT R7, R5, 0x7ff00000, RZ, 0x3c, !PT ;  /* 0x7ff0000005070812 */ /* 0x000fe400078e3cff */
[----:B------:R-:W-:Y:S01]  /*2400*/  @P0 MOV R6, RZ ;  /* 0x000000ff00060202 */ /* 0x000fe20000000f00 */
[----:B------:R-:W-:Y:S06]  /*2410*/  @P0 BRA `(.L_x_150) ;  /* 0x00000000006c0947 */ /* 0x000fec0003800000 */
[----:B------:R-:W-:-:S13]  /*2420*/  ISETP.GE.U32.AND P0, PT, R10, 0x1000001, PT ;  /* 0x010000010a00780c */ /* 0x000fda0003f06070 */
[----:B------:R-:W-:Y:S05]  /*2430*/  @!P0 BRA `(.L_x_151) ;  /* 0x0000000000348947 */ /* 0x000fea0003800000 */
[----:B------:R-:W-:Y:S02]  /*2440*/  VIADD R7, R5, 0xc0200000 ;  /* 0xc020000005077836 */ /* 0x000fe40000000000 */
[----:B------:R-:W-:Y:S02]  /*2450*/  IMAD.MOV.U32 R6, RZ, RZ, R4 ;  /* 0x000000ffff067224 */ /* 0x000fe400078e0004 */
[----:B------:R-:W0:Y:S04]  /*2460*/  MUFU.RCP64H R9, R7 ;  /* 0x0000000700097308 */ /* 0x000e280000001800 */
[----:B0-----:R-:W-:-:S08]  /*2470*/  DFMA R10, -R6, R8, 1 ;  /* 0x3ff00000060a742b */ /* 0x001fd00000000108 */
[----:B------:R-:W-:-:S08]  /*2480*/  DFMA R10, R10, R10, R10 ;  /* 0x0000000a0a0a722b */ /* 0x000fd0000000000a */
[----:B------:R-:W-:-:S08]  /*2490*/  DFMA R10, R8, R10, R8 ;  /* 0x0000000a080a722b */ /* 0x000fd00000000008 */
[----:B------:R-:W-:-:S08]  /*24a0*/  DFMA R8, -R6, R10, 1 ;  /* 0x3ff000000608742b */ /* 0x000fd0000000010a */
[----:B------:R-:W-:-:S08]  /*24b0*/  DFMA R8, R10, R8, R10 ;  /* 0x000000080a08722b */ /* 0x000fd0000000000a */
[----:B------:R-:W-:-:S08]  /*24c0*/  DMUL R8, R8, 2.2250738585072013831e-308 ;  /* 0x0010000008087828 */ /* 0x000fd00000000000 */
[----:B------:R-:W-:-:S08]  /*24d0*/  DFMA R4, -R4, R8, 1 ;  /* 0x3ff000000404742b */ /* 0x000fd00000000108 */
[----:B------:R-:W-:-:S08]  /*24e0*/  DFMA R4, R4, R4, R4 ;  /* 0x000000040404722b */ /* 0x000fd00000000004 */
[----:B------:R-:W-:Y:S01]  /*24f0*/  DFMA R6, R8, R4, R8 ;  /* 0x000000040806722b */ /* 0x000fe20000000008 */
[----:B------:R-:W-:Y:S10]  /*2500*/  BRA `(.L_x_150) ;  /* 0x0000000000307947 */ /* 0x000ff40003800000 */
.L_x_151:
[----:B------:R-:W-:Y:S01]  /*2510*/  DMUL R4, R4, 8.11296384146066816958e+31 ;  /* 0x4690000004047828 */ /* 0x000fe20000000000 */
[----:B------:R-:W-:-:S05]  /*2520*/  MOV R6, R8 ;  /* 0x0000000800067202 */ /* 0x000fca0000000f00 */
[----:B------:R-:W0:Y:S02]  /*2530*/  MUFU.RCP64H R7, R5 ;  /* 0x0000000500077308 */ /* 0x000e240000001800 */
[----:B0-----:R-:W-:-:S08]  /*2540*/  DFMA R8, -R4, R6, 1 ;  /* 0x3ff000000408742b */ /* 0x001fd00000000106 */
[----:B------:R-:W-:-:S08]  /*2550*/  DFMA R8, R8, R8, R8 ;  /* 0x000000080808722b */ /* 0x000fd00000000008 */
[----:B------:R-:W-:-:S08]  /*2560*/  DFMA R8, R6, R8, R6 ;  /* 0x000000080608722b */ /* 0x000fd00000000006 */
[----:B------:R-:W-:-:S08]  /*2570*/  DFMA R6, -R4, R8, 1 ;  /* 0x3ff000000406742b */ /* 0x000fd00000000108 */
[----:B------:R-:W-:-:S08]  /*2580*/  DFMA R6, R8, R6, R8 ;  /* 0x000000060806722b */ /* 0x000fd00000000008 */
[----:B------:R-:W-:Y:S01]  /*2590*/  DMUL R6, R6, 8.11296384146066816958e+31 ;  /* 0x4690000006067828 */ /* 0x000fe20000000000 */
[----:B------:R-:W-:Y:S10]  /*25a0*/  BRA `(.L_x_150) ;  /* 0x0000000000087947 */ /* 0x000ff40003800000 */
.L_x_149:
[----:B------:R-:W-:Y:S01]  /*25b0*/  LOP3.LUT R7, R5, 0x80000, RZ, 0xfc, !PT ;  /* 0x0008000005077812 */ /* 0x000fe200078efcff */
[----:B------:R-:W-:-:S07]  /*25c0*/  IMAD.MOV.U32 R6, RZ, RZ, R4 ;  /* 0x000000ffff067224 */ /* 0x000fce00078e0004 */
.L_x_150:
[----:B------:R-:W-:Y:S05]  /*25d0*/  BSYNC.RECONVERGENT B1 ;  /* 0x0000000000017941 */ /* 0x000fea0003800200 */
.L_x_148:
[----:B------:R-:W-:Y:S01]  /*25e0*/  IMAD.MOV.U32 R4, RZ, RZ, R0 ;  /* 0x000000ffff047224 */ /* 0x000fe200078e0000 */
[----:B------:R-:W-:-:S04]  /*25f0*/  MOV R5, 0x0 ;  /* 0x0000000000057802 */ /* 0x000fc80000000f00 */
[----:B------:R-:W-:Y:S05]  /*2600*/  RET.REL.NODEC R4 `(_Z18HomogeneityFeatureiPiPf) ;  /* 0xffffffd8047c7950 */ /* 0x000fea0003c3ffff */
        .type           $_Z18HomogeneityFeatureiPiPf$__internal_accurate_pow,@function
        .size           $_Z18HomogeneityFeatureiPiPf$__internal_accurate_pow,(.L_x_351 - $_Z18HomogeneityFeatureiPiPf$__internal_accurate_pow)
$_Z18HomogeneityFeatureiPiPf$__internal_accurate_pow:
[----:B------:R-:W-:Y:S01]  /*2610*/  DADD R6, -RZ, |R4| ;  /* 0x00000000ff067229 */ /* 0x000fe20000000504 */
[----:B------:R-:W-:Y:S01]  /*2620*/  IMAD.MOV.U32 R14, RZ, RZ, RZ ;  /* 0x000000ffff0e7224 */ /* 0x000fe200078e00ff */
[----:B------:R-:W-:Y:S01]  /*2630*/  MOV R19, 0x3ed0f5d2 ;  /* 0x3ed0f5d200137802 */ /* 0x000fe20000000f00 */
[----:B------:R-:W-:Y:S01]  /*2640*/  IMAD.MOV.U32 R18, RZ, RZ, 0x41ad3b5a ;  /* 0x41ad3b5aff127424 */ /* 0x000fe200078e00ff */
[----:B------:R-:W-:Y:S01]  /*2650*/  UMOV UR4, 0x7d2cafe2 ;  /* 0x7d2cafe200047882 */ /* 0x000fe20000000000 */
[----:B------:R-:W-:Y:S01]  /*2660*/  UMOV UR5, 0x3eb0f5ff ;  /* 0x3eb0f5ff00057882 */ /* 0x000fe20000000000 */
[----:B------:R-:W-:Y:S01]  /*2670*/  UMOV UR8, 0x3b39803f ;  /* 0x3b39803f00087882 */ /* 0x000fe20000000000 */
[----:B------:R-:W-:-:S03]  /*2680*/  UMOV UR9, 0x3c7abc9e ;  /* 0x3c7abc9e00097882 */ /* 0x000fc60000000000 */
[----:B------:R-:W-:Y:S01]  /*2690*/  ISETP.GT.U32.AND P0, PT, R7, 0xfffff, PT ;  /* 0x000fffff0700780c */ /* 0x000fe20003f04070 */
[----:B------:R-:W-:-:S12]  /*26a0*/  IMAD.MOV.U32 R10, RZ, RZ, R7 ;  /* 0x000000ffff0a7224 */ /* 0x000fd800078e0007 */
[----:B------:R-:W-:-:S10]  /*26b0*/  @!P0 DMUL R8, R6, 1.80143985094819840000e+16 ;  /* 0x4350000006088828 */ /* 0x000fd40000000000 */
[----:B------:R-:W-:Y:S01]  /*26c0*/  @!P0 IMAD.MOV.U32 R10, RZ, RZ, R9 ;  /* 0x000000ffff0a8224 */ /* 0x000fe200078e0009 */
[----:B------:R-:W-:-:S04]  /*26d0*/  @!P0 MOV R6, R8 ;  /* 0x0000000800068202 */ /* 0x000fc80000000f00 */
[----:B------:R-:W-:Y:S01]  /*26e0*/  LOP3.LUT R10, R10, 0x800fffff, RZ, 0xc0, !PT ;  /* 0x800fffff0a0a7812 */ /* 0x000fe200078ec0ff */
[----:B------:R-:W-:Y:S01]  /*26f0*/  IMAD.MOV.U32 R12, RZ, RZ, R6 ;  /* 0x000000ffff0c7224 */ /* 0x000fe200078e0006 */
[----:B------:R-:W-:Y:S02]  /*2700*/  SHF.R.U32.HI R6, RZ, 0x14, R7 ;  /* 0x00000014ff067819 */ /* 0x000fe40000011607 */
[----:B------:R-:W-:Y:S02]  /*2710*/  LOP3.LUT R13, R10, 0x3ff00000, RZ, 0xfc, !PT ;  /* 0x3ff000000a0d7812 */ /* 0x000fe400078efcff */
[----:B------:R-:W-:Y:S01]  /*2720*/  @!P0 LEA.HI R6, R9, 0xffffffca, RZ, 0xc ;  /* 0xffffffca09068811 */ /* 0x000fe200078f60ff */
[----:B------:R-:W-:Y:S01]  /*2730*/  IMAD.MOV.U32 R9, RZ, RZ, 0x43300000 ;  /* 0x43300000ff097424 */ /* 0x000fe200078e00ff */
[----:B------:R-:W-:Y:S02]  /*2740*/  ISETP.GE.U32.AND P1, PT, R13, 0x3ff6a09f, PT ;  /* 0x3ff6a09f0d00780c */ /* 0x000fe40003f26070 */
[----:B------:R-:W-:-:S11]  /*2750*/  IADD3 R8, PT, PT, R6, -0x3ff, RZ ;  /* 0xfffffc0106087810 */ /* 0x000fd60007ffe0ff */
[----:B------:R-:W-:Y:S02]  /*2760*/  @P1 VIADD R11, R13, 0xfff00000 ;  /* 0xfff000000d0b1836 */ /* 0x000fe40000000000 */
[----:B------:R-:W-:-:S03]  /*2770*/  @P1 VIADD R8, R6, 0xfffffc02 ;  /* 0xfffffc0206081836 */ /* 0x000fc60000000000 */
[----:B------:R-:W-:Y:S02]  /*2780*/  @P1 MOV R13, R11 ;  /* 0x0000000b000d1202 */ /* 0x000fe40000000f00 */
[----:B------:R-:W-:-:S04]  /*2790*/  LOP3.LUT R8, R8, 0x80000000, RZ, 0x3c, !PT ;  /* 0x8000000008087812 */ /* 0x000fc800078e3cff */
        /* <DEDUP_REMOVED lines=30> */
[----:B------:R-:W-:-:S03]  /*2980*/  DFMA R12, R22, R18, UR4 ;  /* 0x00000004160c7e2b */ /* 0x000fc60008000012 */
[----:B------:R-:W-:Y:S02]  /*2990*/  DMUL R14, R14, R16 ;  /* 0x000000100e0e7228 */ /* 0x000fe40000000000 */
[----:B------:R-:W-:-:S03]  /*29a0*/  DMUL R16, R10, R10 ;  /* 0x0000000a0a107228 */ /* 0x000fc60000000000 */
[----:B------:R-:W-:Y:S01]  /*29b0*/  DADD R20, -R12, UR4 ;  /* 0x000000040c147e29 */ /* 0x000fe20008000100 */
[----:B------:R-:W-:Y:S01]  /*29c0*/  UMOV UR4, 0xb9e7b0 ;  /* 0x00b9e7b000047882 */ /* 0x000fe20000000000 */
[----:B------:R-:W-:-:S03]  /*29d0*/  UMOV UR5, 0x3c46a4cb ;  /* 0x3c46a4cb00057882 */ /* 0x000fc60000000000 */
[----:B------:R-:W-:-:S03]  /*29e0*/  DMUL R24, R10, R16 ;  /* 0x000000100a187228 */ /* 0x000fc60000000000 */
[----:B------:R-:W-:Y:S02]  /*29f0*/  DFMA R18, R22, R18, R20 ;  /* 0x000000121612722b */ /* 0x000fe40000000014 */
[----:B------:R-:W-:Y:S01]  /*2a00*/  DFMA R20, R10, R10, -R16 ;  /* 0x0000000a0a14722b */ /* 0x000fe20000000810 */
[----:B------:R-:W-:Y:S02]  /*2a10*/  VIADD R23, R15, 0x100000 ;  /* 0x001000000f177836 */ /* 0x000fe40000000000 */
[----:B------:R-:W-:-:S06]  /*2a20*/  IMAD.MOV.U32 R22, RZ, RZ, R14 ;  /* 0x000000ffff167224 */ /* 0x000fcc00078e000e */
[----:B------:R-:W-:Y:S02]  /*2a30*/  DFMA R20, R10, R22, R20 ;  /* 0x000000160a14722b */ /* 0x000fe40000000014 */
[----:B------:R-:W-:Y:S01]  /*2a40*/  DADD R22, R18, -UR4 ;  /* 0x8000000412167e29 */ /* 0x000fe20008000000 */
[----:B------:R-:W-:Y:S01]  /*2a50*/  UMOV UR4, 0x80000000 ;  /* 0x8000000000047882 */ /* 0x000fe20000000000 */
[----:B------:R-:W-:Y:S01]  /*2a60*/  DFMA R18, R10, R16, -R24 ;  /* 0x000000100a12722b */ /* 0x000fe20000000818 */
[----:B------:R-:W-:Y:S02]  /*2a70*/  UMOV UR5, 0x43300000 ;  /* 0x4330000000057882 */ /* 0x000fe40000000000 */
[----:B------:R-:W-:Y:S01]  /*2a80*/  DADD R8, R8, -UR4 ;  /* 0x8000000408087e29 */ /* 0x000fe20008000000 */
[----:B------:R-:W-:Y:S01]  /*2a90*/  UMOV UR4, 0xfefa39ef ;  /* 0xfefa39ef00047882 */ /* 0x000fe20000000000 */
[----:B------:R-:W-:-:S03]  /*2aa0*/  UMOV UR5, 0x3fe62e42 ;  /* 0x3fe62e4200057882 */ /* 0x000fc60000000000 */
[----:B------:R-:W-:Y:S02]  /*2ab0*/  DFMA R18, R14, R16, R18 ;  /* 0x000000100e12722b */ /* 0x000fe40000000012 */
[----:B------:R-:W-:-:S06]  /*2ac0*/  DADD R16, R12, R22 ;  /* 0x000000000c107229 */ /* 0x000fcc0000000016 */
[----:B------:R-:W-:Y:S02]  /*2ad0*/  DFMA R18, R10, R20, R18 ;  /* 0x000000140a12722b */ /* 0x000fe40000000012 */
[----:B------:R-:W-:Y:S02]  /*2ae0*/  DADD R20, R12, -R16 ;  /* 0x000000000c147229 */ /* 0x000fe40000000810 */
[----:B------:R-:W-:-:S06]  /*2af0*/  DMUL R12, R16, R24 ;  /* 0x00000018100c7228 */ /* 0x000fcc0000000000 */
[----:B------:R-:W-:Y:S02]  /*2b00*/  DADD R22, R22, R20 ;  /* 0x0000000016167229 */ /* 0x000fe40000000014 */
        /* <DEDUP_REMOVED lines=9> */
[----:B------:R-:W-:-:S08]  /*2ba0*/  DADD R10, R12, R10 ;  /* 0x000000000c0a7229 */ /* 0x000fd0000000000a */
[----:B------:R-:W-:-:S08]  /*2bb0*/  DADD R14, R14, R10 ;  /* 0x000000000e0e7229 */ /* 0x000fd0000000000a */
[----:B------:R-:W-:-:S08]  /*2bc0*/  DADD R10, R16, R14 ;  /* 0x00000000100a7229 */ /* 0x000fd0000000000e */
[--C-:B------:R-:W-:Y:S02]  /*2bd0*/  DFMA R6, R8, UR4, R10.reuse ;  /* 0x0000000408067c2b */ /* 0x100fe4000800000a */
[----:B------:R-:W-:-:S06]  /*2be0*/  DADD R16, R16, -R10 ;  /* 0x0000000010107229 */ /* 0x000fcc000000080a */
[----:B------:R-:W-:Y:S02]  /*2bf0*/  DFMA R12, R8, -UR4, R6 ;  /* 0x80000004080c7c2b */ /* 0x000fe40008000006 */
[----:B------:R-:W-:-:S06]  /*2c00*/  DADD R16, R14, R16 ;  /* 0x000000000e107229 */ /* 0x000fcc0000000010 */
[----:B------:R-:W-:-:S08]  /*2c10*/  DADD R12, -R10, R12 ;  /* 0x000000000a0c7229 */ /* 0x000fd0000000010c */
[----:B------:R-:W-:-:S08]  /*2c20*/  DADD R12, R16, -R12 ;  /* 0x00000000100c7229 */ /* 0x000fd0000000080c */
[----:B------:R-:W-:-:S08]  /*2c30*/  DFMA R12, R8, UR8, R12 ;  /* 0x00000008080c7c2b */ /* 0x000fd0000800000c */
[----:B------:R-:W-:-:S08]  /*2c40*/  DADD R8, R6, R12 ;  /* 0x0000000006087229 */ /* 0x000fd0000000000c */
[----:B------:R-:W-:Y:S02]  /*2c50*/  DADD R10, R6, -R8 ;  /* 0x00000000060a7229 */ /* 0x000fe40000000808 */
[----:B------:R-:W-:-:S06]  /*2c60*/  DMUL R6, R8, 2 ;  /* 0x4000000008067828 */ /* 0x000fcc0000000000 */
[----:B------:R-:W-:Y:S02]  /*2c70*/  DADD R12, R12, R10 ;  /* 0x000000000c0c7229 */ /* 0x000fe4000000000a */
[----:B------:R-:W-:Y:S01]  /*2c80*/  DFMA R8, R8, 2, -R6 ;  /* 0x400000000808782b */ /* 0x000fe20000000806 */
[----:B------:R-:W-:Y:S01]  /*2c90*/  MOV R10, 0x652b82fe ;  /* 0x652b82fe000a7802 */ /* 0x000fe20000000f00 */
[----:B------:R-:W-:-:S06]  /*2ca0*/  IMAD.MOV.U32 R11, RZ, RZ, 0x3ff71547 ;  /* 0x3ff71547ff0b7424 */ /* 0x000fcc00078e00ff */
[----:B------:R-:W-:-:S08]  /*2cb0*/  DFMA R12, R12, 2, R8 ;  /* 0x400000000c0c782b */ /* 0x000fd00000000008 */
        /* <DEDUP_REMOVED lines=12> */
[----:B------:R-:W-:Y:S01]  /*2d80*/  MOV R17, 0x3e928af3 ;  /* 0x3e928af300117802 */ /* 0x000fe20000000f00 */
[----:B------:R-:W-:-:S05]  /*2d90*/  UMOV UR5, 0x3e5ade15 ;  /* 0x3e5ade1500057882 */ /* 0x000fca0000000000 */
        /* <DEDUP_REMOVED lines=34> */
[----:B------:R-:W-:-:S04]  /*2fc0*/  @!P1 LEA.HI R6, R10, R10, RZ, 0x1 ;  /* 0x0000000a0a069211 */ /* 0x000fc800078f08ff */
[----:B------:R-:W-:Y:S02]  /*2fd0*/  @!P1 SHF.R.S32.HI R9, RZ, 0x1, R6 ;  /* 0x00000001ff099819 */ /* 0x000fe40000011406 */
[----:B------:R-:W-:Y:S02]  /*2fe0*/  FSEL R6, R16, RZ, P0 ;  /* 0x000000ff10067208 */ /* 0x000fe40000000000 */
[----:B------:R-:W-:Y:S01]  /*2ff0*/  @!P1 IADD3 R8, PT, PT, R10, -R9, RZ ;  /* 0x800000090a089210 */ /* 0x000fe20007ffe0ff */
[----:B------:R-:W-:-:S03]  /*3000*/  @!P1 IMAD R15, R9, 0x100000, R15 ;  /* 0x00100000090f9824 */ /* 0x000fc600078e020f */
[----:B------:R-:W-:Y:S01]  /*3010*/  @!P1 LEA R9, R8, 0x3ff00000, 0x14 ;  /* 0x3ff0000008099811 */ /* 0x000fe200078ea0ff */
[----:B------:R-:W-:-:S06]  /*3020*/  @!P1 IMAD.MOV.U32 R8, RZ, RZ, RZ ;  /* 0x000000ffff089224 */ /* 0x000fcc00078e00ff */
[----:B------:R-:W-:-:S11]  /*3030*/  @!P1 DMUL R6, R14, R8 ;  /* 0x000000080e069228 */ /* 0x000fd60000000000 */
.L_x_152:
[----:B------:R-:W-:Y:S02]  /*3040*/  DFMA R12, R12, R6, R6 ;  /* 0x000000060c0c722b */ /* 0x000fe40000000006 */
[----:B------:R-:W-:-:S08]  /*3050*/  DSETP.NEU.AND P0, PT, |R6|, +INF , PT ;  /* 0x7ff000000600742a */ /* 0x000fd00003f0d200 */
[----:B------:R-:W-:Y:S02]  /*3060*/  FSEL R8, R6, R12, !P0 ;  /* 0x0000000c06087208 */ /* 0x000fe40004000000 */
[----:B------:R-:W-:Y:S01]  /*3070*/  FSEL R9, R7, R13, !P0 ;  /* 0x0000000d07097208 */ /* 0x000fe20004000000 */
[----:B------:R-:W-:Y:S01]  /*3080*/  IMAD.MOV.U32 R7, RZ, RZ, 0x0 ;  /* 0x00000000ff077424 */ /* 0x000fe200078e00ff */
[----:B------:R-:W-:-:S04]  /*3090*/  MOV R6, R0 ;  /* 0x0000000000067202 */ /* 0x000fc80000000f00 */
[----:B------:R-:W-:Y:S05]  /*30a0*/  RET.REL.NODEC R6 `(_Z18HomogeneityFeatureiPiPf) ;  /* 0xffffffcc06d47950 */ /* 0x000fea0003c3ffff */
.L_x_153:
        /* <DEDUP_REMOVED lines=13> */
.L_x_351:


//--------------------- .text._Z14EntropyFeatureiPiPf --------------------------
	.section	.text._Z14EntropyFeatureiPiPf,"ax",@progbits
	.align	128
        .global         _Z14EntropyFeatureiPiPf
        .type           _Z14EntropyFeatureiPiPf,@function
        .size           _Z14EntropyFeatureiPiPf,(.L_x_356 - _Z14EntropyFeatureiPiPf)
        .other          _Z14EntropyFeatureiPiPf,@"STO_CUDA_ENTRY STV_DEFAULT"
_Z14EntropyFeatureiPiPf:
.text._Z14EntropyFeatureiPiPf:
[----:B------:R-:W-:Y:S01]  /*0000*/  LDC R1, c[0x0][0x37c] ;  /* 0x0000df00ff017b82 */ /* 0x000fe20000000800 */
[----:B------:R-:W0:Y:S07]  /*0010*/  S2R R0, SR_TID.X ;  /* 0x0000000000007919 */ /* 0x000e2e0000002100 */
[----:B------:R-:W0:Y:S01]  /*0020*/  LDC.64 R2, c[0x0][0x388] ;  /* 0x0000e200ff027b82 */ /* 0x000e220000000a00 */
[----:B------:R-:W1:Y:S01]  /*0030*/  LDCU.64 UR6, c[0x0][0x358] ;  /* 0x00006b00ff0677ac */ /* 0x000e620008000a00 */
[----:B0-----:R-:W-:-:S06]  /*0040*/  IMAD.WIDE.U32 R2, R0, 0x4, R2 ;  /* 0x0000000400027825 */ /* 0x001fcc00078e0002 */
[----:B-1----:R-:W2:Y:S01]  /*0050*/  LDG.E R2, desc[UR6][R2.64] ;  /* 0x0000000602027981 */ /* 0x002ea2000c1e1900 */
[----:B------:R-:W-:Y:S01]  /*0060*/  IMAD.MOV.U32 R8, RZ, RZ, 0x3e055027 ;  /* 0x3e055027ff087424 */ /* 0x000fe200078e00ff */
[----:B------:R-:W0:Y:S01]  /*0070*/  S2UR UR5, SR_CgaCtaId ;  /* 0x00000000000579c3 */ /* 0x000e220000008800 */
[----:B------:R-:W-:Y:S01]  /*0080*/  UMOV UR4, 0x400 ;  /* 0x0000040000047882 */ /* 0x000fe20000000000 */
[----:B------:R-:W-:Y:S01]  /*0090*/  BSSY.RECONVERGENT B0, `(.L_x_154) ;  /* 0x0000059000007945 */ /* 0x000fe20003800200 */
[----:B0-----:R-:W-:Y:S01]  /*00a0*/  ULEA UR4, UR5, UR4, 0x18 ;  /* 0x0000000405047291 */ /* 0x001fe2000f8ec0ff */
[C---:B--2---:R-:W-:Y:S01]  /*00b0*/  ISETP.GE.AND P0, PT, R2.reuse, RZ, PT ;  /* 0x000000ff0200720c */ /* 0x044fe20003f06270 */
[----:B------:R-:W-:-:S03]  /*00c0*/  VIADD R4, R2, 0x1 ;  /* 0x0000000102047836 */ /* 0x000fc60000000000 */
[----:B------:R-:W-:Y:S02]  /*00d0*/  FSEL R3, RZ, -23, P0 ;  /* 0xc1b80000ff037808 */ /* 0x000fe40000000000 */
[----:B------:R-:W-:-:S07]  /*00e0*/  I2FP.F32.S32 R4, R4 ;  /* 0x0000000400047245 */ /* 0x000fce0000201400 */
[----:B------:R-:W-:-:S04]  /*00f0*/  @!P0 FMUL R4, R4, 8388608 ;  /* 0x4b00000004048820 */ /* 0x000fc80000400000 */
[C---:B------:R-:W-:Y:S01]  /*0100*/  VIADD R5, R4.reuse, 0xc0d55555 ;  /* 0xc0d5555504057836 */ /* 0x040fe20000000000 */
[C---:B------:R-:W-:Y:S02]  /*0110*/  ISETP.GT.U32.AND P0, PT, R4.reuse, 0x7f7fffff, PT ;  /* 0x7f7fffff0400780c */ /* 0x040fe40003f04070 */
[----:B------:R-:W-:Y:S02]  /*0120*/  FSETP.NEU.AND P1, PT, R4, RZ, PT ;  /* 0x000000ff0400720b */ /* 0x000fe40003f2d000 */
[----:B------:R-:W-:-:S04]  /*0130*/  LOP3.LUT R5, R5, 0xff800000, RZ, 0xc0, !PT ;  /* 0xff80000005057812 */ /* 0x000fc800078ec0ff */
[----:B------:R-:W-:-:S05]  /*0140*/  IADD3 R6, PT, PT, R4, -R5, RZ ;  /* 0x8000000504067210 */ /* 0x000fca0007ffe0ff */
[----:B------:R-:W-:-:S04]  /*0150*/  FADD R7, R6, -1 ;  /* 0xbf80000006077421 */ /* 0x000fc80000000000 */
[----:B------:R-:W-:-:S04]  /*0160*/  FFMA R6, R7, -R8, 0.14084610342979431152 ;  /* 0x3e1039f607067423 */ /* 0x000fc80000000808 */
[----:B------:R-:W-:-:S04]  /*0170*/  FFMA R6, R7, R6, -0.12148627638816833496 ;  /* 0xbdf8cdcc07067423 */ /* 0x000fc80000000006 */
[----:B------:R-:W-:-:S04]  /*0180*/  FFMA R6, R7, R6, 0.13980610668659210205 ;  /* 0x3e0f295507067423 */ /* 0x000fc80000000006 */
[----:B------:R-:W-:-:S04]  /*0190*/  FFMA R6, R7, R6, -0.16684235632419586182 ;  /* 0xbe2ad8b907067423 */ /* 0x000fc80000000006 */
[----:B------:R-:W-:-:S04]  /*01a0*/  FFMA R6, R7, R6, 0.20012299716472625732 ;  /* 0x3e4ced0b07067423 */ /* 0x000fc80000000006 */
[----:B------:R-:W-:-:S04]  /*01b0*/  FFMA R6, R7, R6, -0.24999669194221496582 ;  /* 0xbe7fff2207067423 */ /* 0x000fc80000000006 */
[----:B------:R-:W-:-:S04]  /*01c0*/  FFMA R6, R7, R6, 0.33333182334899902344 ;  /* 0x3eaaaa7807067423 */ /* 0x000fc80000000006 */
[C---:B------:R-:W-:Y:S01]  /*01d0*/  FFMA R8, R7.reuse, R6, -0.5 ;  /* 0xbf00000007087423 */ /* 0x040fe20000000006 */
[----:B------:R-:W-:Y:S02]  /*01e0*/  I2FP.F32.S32 R6, R5 ;  /* 0x0000000500067245 */ /* 0x000fe40000201400 */
[----:B------:R-:W-:Y:S01]  /*01f0*/  MOV R5, 0x7f800000 ;  /* 0x7f80000000057802 */ /* 0x000fe20000000f00 */
[C---:B------:R-:W-:Y:S02]  /*0200*/  FMUL R8, R7.reuse, R8 ;  /* 0x0000000807087220 */ /* 0x040fe40000400000 */
[----:B------:R-:W-:Y:S02]  /*0210*/  FFMA R3, R6, 1.1920928955078125e-07, R3 ;  /* 0x3400000006037823 */ /* 0x000fe40000000003 */
[----:B------:R-:W-:-:S04]  /*0220*/  FFMA R8, R7, R8, R7 ;  /* 0x0000000807087223 */ /* 0x000fc80000000007 */
[----:B------:R-:W-:Y:S01]  /*0230*/  FFMA R8, R3, 0.69314718246459960938, R8 ;  /* 0x3f31721803087823 */ /* 0x000fe20000000008 */
[----:B------:R-:W-:Y:S01]  /*0240*/  @P0 FFMA R8, R4, R5, +INF ;  /* 0x7f80000004080423 */ /* 0x000fe20000000005 */
[----:B------:R-:W-:Y:S02]  /*0250*/  I2FP.F32.S32 R3, R2 ;  /* 0x0000000200037245 */ /* 0x000fe40000201400 */
[----:B------:R-:W-:Y:S02]  /*0260*/  LEA R2, R0, UR4, 0x2 ;  /* 0x0000000400027c11 */ /* 0x000fe4000f8e10ff */
[----:B------:R-:W-:-:S05]  /*0270*/  FSEL R8, R8, -INF , P1 ;  /* 0xff80000008087808 */ /* 0x000fca0000800000 */
[----:B------:R-:W-:Y:S01]  /*0280*/  FMUL R5, R3, R8 ;  /* 0x0000000803057220 */ /* 0x000fe20000400000 */
[----:B------:R-:W-:-:S04]  /*0290*/  I2FP.F32.U32 R3, R0 ;  /* 0x0000000000037245 */ /* 0x000fc80000201000 */
[C---:B------:R-:W-:Y:S01]  /*02a0*/  FSETP.GEU.AND P0, PT, |R3|.reuse, 2, PT ;  /* 0x400000000300780b */ /* 0x040fe20003f0e200 */
[----:B------:R0:W-:Y:S01]  /*02b0*/  STS [R2], R5 ;  /* 0x0000000502007388 */ /* 0x0001e20000000800 */
[----:B------:R-:W-:-:S04]  /*02c0*/  FADD R3, |R3|, -RZ ;  /* 0x800000ff03037221 */ /* 0x000fc80000000200 */
[----:B------:R-:W-:Y:S01]  /*02d0*/  IMAD.MOV.U32 R4, RZ, RZ, R3 ;  /* 0x000000ffff047224 */ /* 0x000fe200078e0003 */
[----:B------:R-:W-:Y:S06]  /*02e0*/  BAR.SYNC.DEFER_BLOCKING 0x0 ;  /* 0x0000000000007b1d */ /* 0x000fec0000010000 */
[----:B0-----:R-:W-:Y:S05]  /*02f0*/  @!P0 BRA `(.L_x_155) ;  /* 0x0000000000c88947 */ /* 0x001fea0003800000 */
        /* <DEDUP_REMOVED lines=22> */
.L_x_158:
[----:B------:R-:W-:Y:S05]  /*0460*/  BSYNC.RECONVERGENT B1 ;  /* 0x0000000000017941 */ /* 0x000fea0003800200 */
.L_x_157:
[----:B------:R-:W-:Y:S01]  /*0470*/  FFMA R4, R4, -2, R3 ;  /* 0xc000000004047823 */ /* 0x000fe20000000003 */
[----:B------:R-:W-:Y:S06]  /*0480*/  BRA `(.L_x_155) ;  /* 0x0000000000647947 */ /* 0x000fec0003800000 */
.L_x_156:
[C---:B------:R-:W-:Y:S01]  /*0490*/  LOP3.LUT R4, R3.reuse, 0xff800000, RZ, 0xc0, !PT ;  /* 0xff80000003047812 */ /* 0x040fe200078ec0ff */
[----:B------:R-:W-:Y:S01]  /*04a0*/  BSSY.RECONVERGENT B1, `(.L_x_159) ;  /* 0x0000015000017945 */ /* 0x000fe20003800200 */
[C---:B------:R-:W-:Y:S02]  /*04b0*/  ISETP.GT.U32.AND P0, PT, R3.reuse, 0x7f7fffff, PT ;  /* 0x7f7fffff0300780c */ /* 0x040fe40003f04070 */
[----:B------:R-:W-:Y:S01]  /*04c0*/  MOV R9, 0x7fffffff ;  /* 0x7fffffff00097802 */ /* 0x000fe20000000f00 */
[----:B------:R-:W-:Y:S01]  /*04d0*/  VIADD R5, R4, 0xc0000000 ;  /* 0xc000000004057836 */ /* 0x000fe20000000000 */
[----:B------:R-:W-:Y:S02]  /*04e0*/  LOP3.LUT R4, R3, 0x7fffff, RZ, 0xc0, !PT ;  /* 0x007fffff03047812 */ /* 0x000fe400078ec0ff */
[----:B------:R-:W-:Y:S02]  /*04f0*/  FSEL R9, R9, 16777216, P0 ;  /* 0x4b80000009097808 */ /* 0x000fe40000000000 */
[----:B------:R-:W-:-:S02]  /*0500*/  ISETP.NE.AND P1, PT, R5, RZ, PT ;  /* 0x000000ff0500720c */ /* 0x000fc40003f25270 */
[----:B------:R-:W-:-:S11]  /*0510*/  LOP3.LUT R4, R4, 0x3f800000, RZ, 0xfc, !PT ;  /* 0x3f80000004047812 */ /* 0x000fd600078efcff */
[----:B------:R-:W-:Y:S05]  /*0520*/  @!P1 BRA `(.L_x_160) ;  /* 0x0000000000309947 */ /* 0x000fea0003800000 */
.L_x_161:
        /* <DEDUP_REMOVED lines=12> */
.L_x_160:
[----:B------:R-:W-:Y:S05]  /*05f0*/  BSYNC.RECONVERGENT B1 ;  /* 0x0000000000017941 */ /* 0x000fea0003800200 */
.L_x_159:
[----:B------:R-:W-:-:S04]  /*0600*/  FMUL R4, R4, 1.1920928955078125e-07 ;  /* 0x3400000004047820 */ /* 0x000fc80000400000 */
[----:B------:R-:W-:-:S07]  /*0610*/  FMUL R4, R9, R4 ;  /* 0x0000000409047220 */ /* 0x000fce0000400000 */
.L_x_155:
[----:B------:R-:W-:Y:S05]  /*0620*/  BSYNC.RECONVERGENT B0 ;  /* 0x0000000000007941 */ /* 0x000fea0003800200 */
.L_x_154:
[CC--:B------:R-:W-:Y:S01]  /*0630*/  FSETP.NAN.AND P0, PT, |R4|.reuse, |R4|.reuse, PT ;  /* 0x400000040400720b */ /* 0x0c0fe20003f08200 */
[----:B------:R-:W-:Y:S03]  /*0640*/  BSSY.RECONVERGENT B0, `(.L_x_162) ;  /* 0x000003d000007945 */ /* 0x000fe60003800200 */
[----:B------:R-:W-:-:S04]  /*0650*/  FSEL R4, R4, |R4|, P0 ;  /* 0x4000000404047208 */ /* 0x000fc80000000000 */
[----:B------:R-:W-:-:S13]  /*0660*/  FSETP.NEU.AND P0, PT, R4, RZ, PT ;  /* 0x000000ff0400720b */ /* 0x000fda0003f0d000 */
[----:B------:R-:W-:Y:S04]  /*0670*/  @!P0 LDS R4, [R2+0x4] ;  /* 0x0000040002048984 */ /* 0x000fe80000000800 */
[----:B------:R-:W0:Y:S02]  /*0680*/  @!P0 LDS R5, [R2] ;  /* 0x0000000002058984 */ /* 0x000e240000000800 */
[----:B0-----:R-:W-:Y:S01]  /*0690*/  @!P0 FADD R5, R4, R5 ;  /* 0x0000000504058221 */ /* 0x001fe20000000000 */
[----:B------:R-:W-:-:S04]  /*06a0*/  IMAD.MOV.U32 R4, RZ, RZ, R3 ;  /* 0x000000ffff047224 */ /* 0x000fc800078e0003 */
        /* <DEDUP_REMOVED lines=26> */
.L_x_166:
[----:B------:R-:W-:Y:S05]  /*0850*/  BSYNC.RECONVERGENT B1 ;  /* 0x0000000000017941 */ /* 0x000fea0003800200 */
.L_x_165:
[----:B------:R-:W-:Y:S01]  /*0860*/  FFMA R4, R4, -4, R3 ;  /* 0xc080000004047823 */ /* 0x000fe20000000003 */
[----:B------:R-:W-:Y:S06]  /*0870*/  BRA `(.L_x_163) ;  /* 0x0000000000647947 */ /* 0x000fec0003800000 */
.L_x_164:
        /* <DEDUP_REMOVED lines=10> */
.L_x_169:
        /* <DEDUP_REMOVED lines=12> */
.L_x_168:
[----:B------:R-:W-:Y:S05]  /*09e0*/  BSYNC.RECONVERGENT B1 ;  /* 0x0000000000017941 */ /* 0x000fea0003800200 */
.L_x_167:
[----:B------:R-:W-:-:S04]  /*09f0*/  FMUL R4, R5, 1.1920928955078125e-07 ;  /* 0x3400000005047820 */ /* 0x000fc80000400000 */
[----:B------:R-:W-:-:S07]  /*0a00*/  FMUL R4, R9, R4 ;  /* 0x0000000409047220 */ /* 0x000fce0000400000 */
.L_x_163:
[----:B------:R-:W-:Y:S05]  /*0a10*/  BSYNC.RECONVERGENT B0 ;  /* 0x0000000000007941 */ /* 0x000fea0003800200 */
.L_x_162:
        /* <DEDUP_REMOVED lines=34> */
.L_x_174:
[----:B------:R-:W-:Y:S05]  /*0c40*/  BSYNC.RECONVERGENT B1 ;  /* 0x0000000000017941 */ /* 0x000fea0003800200 */
.L_x_173:
[----:B------:R-:W-:Y:S01]  /*0c50*/  FFMA R4, R4, -8, R3 ;  /* 0xc100000004047823 */ /* 0x000fe20000000003 */
[----:B------:R-:W-:Y:S06]  /*0c60*/  BRA `(.L_x_171) ;  /* 0x0000000000647947 */ /* 0x000fec0003800000 */
.L_x_172:
        /* <DEDUP_REMOVED lines=10> */
.L_x_177:
        /* <DEDUP_REMOVED lines=12> */
.L_x_176:
[----:B------:R-:W-:Y:S05]  /*0dd0*/  BSYNC.RECONVERGENT B1 ;  /* 0x0000000000017941 */ /* 0x000fea0003800200 */
.L_x_175:
[----:B------:R-:W-:-:S04]  /*0de0*/  FMUL R4, R5, 1.1920928955078125e-07 ;  /* 0x3400000005047820 */ /* 0x000fc80000400000 */
[----:B------:R-:W-:-:S07]  /*0df0*/  FMUL R4, R9, R4 ;  /* 0x0000000409047220 */ /* 0x000fce0000400000 */
.L_x_171:
[----:B------:R-:W-:Y:S05]  /*0e00*/  BSYNC.RECONVERGENT B0 ;  /* 0x0000000000007941 */ /* 0x000fea0003800200 */
.L_x_170:
        /* <DEDUP_REMOVED lines=34> */
.L_x_182:
[----:B------:R-:W-:Y:S05]  /*1030*/  BSYNC.RECONVERGENT B1 ;  /* 0x0000000000017941 */ /* 0x000fea0003800200 */
.L_x_181:
[----:B------:R-:W-:Y:S01]  /*1040*/  FFMA R4, R4, -16, R3 ;  /* 0xc180000004047823 */ /* 0x000fe20000000003 */
[----:B------:R-:W-:Y:S06]  /*1050*/  BRA `(.L_x_179) ;  /* 0x0000000000647947 */ /* 0x000fec0003800000 */
.L_x_180:
        /* <DEDUP_REMOVED lines=10> */
.L_x_185:
        /* <DEDUP_REMOVED lines=12> */
.L_x_184:
[----:B------:R-:W-:Y:S05]  /*11c0*/  BSYNC.RECONVERGENT B1 ;  /* 0x0000000000017941 */ /* 0x000fea0003800200 */
.L_x_183:
[----:B------:R-:W-:-:S04]  /*11d0*/  FMUL R4, R5, 1.1920928955078125e-07 ;  /* 0x3400000005047820 */ /* 0x000fc80000400000 */
[----:B------:R-:W-:-:S07]  /*11e0*/  FMUL R4, R9, R4 ;  /* 0x0000000409047220 */ /* 0x000fce0000400000 */
.L_x_179:
[----:B------:R-:W-:Y:S05]  /*11f0*/  BSYNC.RECONVERGENT B0 ;  /* 0x0000000000007941 */ /* 0x000fea0003800200 */
.L_x_178:
        /* <DEDUP_REMOVED lines=34> */
.L_x_190:
[----:B------:R-:W-:Y:S05]  /*1420*/  BSYNC.RECONVERGENT B1 ;  /* 0x0000000000017941 */ /* 0x000fea0003800200 */
.L_x_189:
[----:B------:R-:W-:Y:S01]  /*1430*/  FFMA R4, R4, -32, R3 ;  /* 0xc200000004047823 */ /* 0x000fe20000000003 */
[----:B------:R-:W-:Y:S06]  /*1440*/  BRA `(.L_x_187) ;  /* 0x0000000000647947 */ /* 0x000fec0003800000 */
.L_x_188:
        /* <DEDUP_REMOVED lines=10> */
.L_x_193:
        /* <DEDUP_REMOVED lines=12> */
.L_x_192:
[----:B------:R-:W-:Y:S05]  /*15b0*/  BSYNC.RECONVERGENT B1 ;  /* 0x0000000000017941 */ /* 0x000fea0003800200 */
.L_x_191:
[----:B------:R-:W-:-:S04]  /*15c0*/  FMUL R4, R5, 1.1920928955078125e-07 ;  /* 0x3400000005047820 */ /* 0x000fc80000400000 */
[----:B------:R-:W-:-:S07]  /*15d0*/  FMUL R4, R9, R4 ;  /* 0x0000000409047220 */ /* 0x000fce0000400000 */
.L_x_187:
[----:B------:R-:W-:Y:S05]  /*15e0*/  BSYNC.RECONVERGENT B0 ;  /* 0x0000000000007941 */ /* 0x000fea0003800200 */
.L_x_186:
[CC--:B------:R-:W-:Y:S01]  /*15f0*/  FSETP.NAN.AND P0, PT, |R4|.reuse, |R4|.reuse, PT ;  /* 0x400000040400720b */ /* 0x0c0fe20003f08200 */
[----:B------:R-:W-:Y:S03]  /*1600*/  BSSY.RECONVERGENT B0, `(.L_x_194) ;  /* 0x000003c000007945 */ /* 0x000fe60003800200 */
[----:B------:R-:W-:-:S04]  /*1610*/  FSEL R4, R4, |R4|, P0 ;  /* 0x4000000404047208 */ /* 0x000fc80000000000 */
[----:B------:R-:W-:-:S13]  /*1620*/  FSETP.NEU.AND P0, PT, R4, RZ, PT ;  /* 0x000000ff0400720b */ /* 0x000fda0003f0d000 */
[----:B------:R-:W-:Y:S04]  /*1630*/  @!P0 LDS R4, [R2+0x40] ;  /* 0x0000400002048984 */ /* 0x000fe80000000800 */
[----:B------:R-:W0:Y:S02]  /*1640*/  @!P0 LDS R5, [R2] ;  /* 0x0000000002058984 */ /* 0x000e240000000800 */
[----:B0-----:R-:W-:-:S05]  /*1650*/  @!P0 FADD R5, R4, R5 ;  /* 0x0000000504058221 */ /* 0x001fca0000000000 */
        /* <DEDUP_REMOVED lines=26> */
.L_x_198:
[----:B------:R-:W-:Y:S05]  /*1800*/  BSYNC.RECONVERGENT B1 ;  /* 0x0000000000017941 */ /* 0x000fea0003800200 */
.L_x_197:
[----:B------:R-:W-:Y:S01]  /*1810*/  FFMA R3, R4, -64, R3 ;  /* 0xc280000004037823 */ /* 0x000fe20000000003 */
[----:B------:R-:W-:Y:S06]  /*1820*/  BRA `(.L_x_195) ;  /* 0x0000000000647947 */ /* 0x000fec0003800000 */
.L_x_196:
[C---:B------:R-:W-:Y:S01]  /*1830*/  LOP3.LUT R4, R3.reuse, 0xff800000, RZ, 0xc0, !PT ;  /* 0xff80000003047812 */ /* 0x040fe200078ec0ff */
[----:B------:R-:W-:Y:S01]  /*1840*/  IMAD.MOV.U32 R8, RZ, RZ, 0x7fffffff ;  /* 0x7fffffffff087424 */ /* 0x000fe200078e00ff */
[C---:B------:R-:W-:Y:S01]  /*1850*/  LOP3.LUT R5, R3.reuse, 0x7fffff, RZ, 0xc0, !PT ;  /* 0x007fffff03057812 */ /* 0x040fe200078ec0ff */
[----:B------:R-:W-:Y:S01]  /*1860*/  BSSY.RECONVERGENT B1, `(.L_x_199) ;  /* 0x0000013000017945 */ /* 0x000fe20003800200 */
[----:B------:R-:W-:Y:S02]  /*1870*/  IADD3 R4, PT, PT, R4, -0x42800000, RZ ;  /* 0xbd80000004047810 */ /* 0x000fe40007ffe0ff */
[----:B------:R-:W-:Y:S02]  /*1880*/  ISETP.GT.U32.AND P1, PT, R3, 0x7f7fffff, PT ;  /* 0x7f7fffff0300780c */ /* 0x000fe40003f24070 */
[----:B------:R-:W-:Y:S02]  /*1890*/  ISETP.NE.AND P0, PT, R4, RZ, PT ;  /* 0x000000ff0400720c */ /* 0x000fe40003f05270 */
[----:B------:R-:W-:-:S02]  /*18a0*/  LOP3.LUT R3, R5, 0x3f800000, RZ, 0xfc, !PT ;  /* 0x3f80000005037812 */ /* 0x000fc400078efcff */
[----:B------:R-:W-:-:S09]  /*18b0*/  FSEL R8, R8, 536870912, P1 ;  /* 0x4e00000008087808 */ /* 0x000fd20000800000 */
[----:B------:R-:W-:Y:S05]  /*18c0*/  @!P0 BRA `(.L_x_200) ;  /* 0x0000000000308947 */ /* 0x000fea0003800000 */
.L_x_201:
[----:B------:R-:W-:-:S04]  /*18d0*/  VIMNMX.U32 R5, PT, PT, R4, 0xb800000, PT ;  /* 0x0b80000004057848 */ /* 0x000fc80003fe0000 */
[C---:B------:R-:W-:Y:S02]  /*18e0*/  IADD3 R3, PT, PT, R5.reuse, R3, RZ ;  /* 0x0000000305037210 */ /* 0x040fe40007ffe0ff */
[----:B------:R-:W-:-:S03]  /*18f0*/  IADD3 R4, PT, PT, -R5, R4, RZ ;  /* 0x0000000405047210 */ /* 0x000fc60007ffe1ff */
        /* <DEDUP_REMOVED lines=9> */
.L_x_200:
[----:B------:R-:W-:Y:S05]  /*1990*/  BSYNC.RECONVERGENT B1 ;  /* 0x0000000000017941 */ /* 0x000fea0003800200 */
.L_x_199:
[----:B------:R-:W-:-:S04]  /*19a0*/  FMUL R3, R3, 1.1920928955078125e-07 ;  /* 0x3400000003037820 */ /* 0x000fc80000400000 */
[----:B------:R-:W-:-:S07]  /*19b0*/  FMUL R3, R8, R3 ;  /* 0x0000000308037220 */ /* 0x000fce0000400000 */
.L_x_195:
[----:B------:R-:W-:Y:S05]  /*19c0*/  BSYNC.RECONVERGENT B0 ;  /* 0x0000000000007941 */ /* 0x000fea0003800200 */
.L_x_194:
[CC--:B------:R-:W-:Y:S02]  /*19d0*/  FSETP.NAN.AND P0, PT, |R3|.reuse, |R3|.reuse, PT ;  /* 0x400000030300720b */ /* 0x0c0fe40003f08200 */
[----:B------:R-:W-:Y:S02]  /*19e0*/  ISETP.NE.AND P1, PT, R0, 0x2, PT ;  /* 0x000000020000780c */ /* 0x000fe40003f25270 */
[----:B------:R-:W-:-:S04]  /*19f0*/  FSEL R3, R3, |R3|, P0 ;  /* 0x4000000303037208 */ /* 0x000fc80000000000 */
[----:B------:R-:W-:-:S13]  /*1a00*/  FSETP.NEU.AND P0, PT, R3, RZ, PT ;  /* 0x000000ff0300720b */ /* 0x000fda0003f0d000 */
[----:B------:R-:W-:Y:S04]  /*1a10*/  @!P0 LDS R3, [R2+0x80] ;  /* 0x0000800002038984 */ /* 0x000fe80000000800 */
[----:B------:R-:W0:Y:S02]  /*1a20*/  @!P0 LDS R4, [R2] ;  /* 0x0000000002048984 */ /* 0x000e240000000800 */
[----:B0-----:R-:W-:-:S05]  /*1a30*/  @!P0 FADD R3, R3, R4 ;  /* 0x0000000403038221 */ /* 0x001fca0000000000 */
[----:B------:R0:W-:Y:S01]  /*1a40*/  @!P0 STS [R2], R3 ;  /* 0x0000000302008388 */ /* 0x0001e20000000800 */
[----:B------:R-:W-:Y:S06]  /*1a50*/  BAR.SYNC.DEFER_BLOCKING 0x0 ;  /* 0x0000000000007b1d */ /* 0x000fec0000010000 */
[----:B------:R-:W-:Y:S05]  /*1a60*/  @P1 EXIT ;  /* 0x000000000000194d */ /* 0x000fea0003800000 */
[----:B------:R-:W-:Y:S01]  /*1a70*/  LDS R0, [UR4] ;  /* 0x00000004ff007984 */ /* 0x000fe20008000800 */
[----:B0-----:R-:W0:Y:S03]  /*1a80*/  LDC.64 R2, c[0x0][0x390] ;  /* 0x0000e400ff027b82 */ /* 0x001e260000000a00 */
        /* <DEDUP_REMOVED lines=11> */
.L_x_202:
        /* <DEDUP_REMOVED lines=12> */
.L_x_356:


//--------------------- .text._Z15ContrastFeatureiPiPf --------------------------
	.section	.text._Z15ContrastFeatureiPiPf,"ax",@progbits
	.align	128
        .global         _Z15ContrastFeatureiPiPf
        .type           _Z15ContrastFeatureiPiPf,@function
        .size           _Z15ContrastFeatureiPiPf,(.L_x_352 - _Z15ContrastFeatureiPiPf)
        .other          _Z15ContrastFeatureiPiPf,@"STO_CUDA_ENTRY STV_DEFAULT"
_Z15ContrastFeatureiPiPf:
.text._Z15ContrastFeatureiPiPf:
[----:B------:R-:W-:Y:S01]  /*0000*/  LDC R1, c[0x0][0x37c] ;  /* 0x0000df00ff017b82 */ /* 0x000fe20000000800 */
[----:B------:R-:W0:Y:S07]  /*0010*/  S2R R2, SR_TID.X ;  /* 0x0000000000027919 */ /* 0x000e2e0000002100 */
[----:B------:R-:W0:Y:S01]  /*0020*/  LDC.64 R4, c[0x0][0x388] ;  /* 0x0000e200ff047b82 */ /* 0x000e220000000a00 */
[----:B------:R-:W1:Y:S01]  /*0030*/  LDCU.64 UR8, c[0x0][0x358] ;  /* 0x00006b00ff0877ac */ /* 0x000e620008000a00 */
[----:B0-----:R-:W-:-:S05]  /*0040*/  IMAD.WIDE.U32 R4, R2, 0x4, R4 ;  /* 0x0000000402047825 */ /* 0x001fca00078e0004 */
[----:B-1----:R-:W2:Y:S01]  /*0050*/  LDG.E R3, desc[UR8][R4.64] ;  /* 0x0000000804037981 */ /* 0x002ea2000c1e1900 */
[----:B------:R-:W-:Y:S01]  /*0060*/  BSSY.RECONVERGENT B0, `(.L_x_203) ;  /* 0x0000008000007945 */ /* 0x000fe20003800200 */
[----:B------:R-:W-:Y:S01]  /*0070*/  MOV R0, 0xe0 ;  /* 0x000000e000007802 */ /* 0x000fe20000000f00 */
[----:B------:R-:W-:Y:S01]  /*0080*/  UMOV UR4, URZ ;  /* 0x000000ff00047c82 */ /* 0x000fe20008000000 */
[----:B------:R-:W-:Y:S01]  /*0090*/  UMOV UR5, 0x40000000 ;  /* 0x4000000000057882 */ /* 0x000fe20000000000 */
[----:B--2---:R-:W0:Y:S02]  /*00a0*/  I2F.F64 R6, R3 ;  /* 0x0000000300067312 */ /* 0x004e240000201c00 */
[----:B0-----:R-:W-:-:S10]  /*00b0*/  DADD R26, -RZ, |R6| ;  /* 0x00000000ff1a7229 */ /* 0x001fd40000000506 */
[----:B------:R-:W-:-:S07]  /*00c0*/  IMAD.MOV.U32 R12, RZ, RZ, R26 ;  /* 0x000000ffff0c7224 */ /* 0x000fce00078e001a */
[----:B------:R-:W-:Y:S05]  /*00d0*/  CALL.REL.NOINC `($_Z15ContrastFeatureiPiPf$__internal_accurate_pow) ;  /* 0x0000002800747944 */ /* 0x000fea0003c00000 */
[----:B------:R-:W-:Y:S05]  /*00e0*/  BSYNC.RECONVERGENT B0 ;  /* 0x0000000000007941 */ /* 0x000fea0003800200 */
.L_x_203:
[----:B------:R-:W0:Y:S01]  /*00f0*/  LDC R5, c[0x0][0x380] ;  /* 0x0000e000ff057b82 */ /* 0x000e220000000800 */
[----:B------:R-:W-:Y:S01]  /*0100*/  BSSY.RECONVERGENT B0, `(.L_x_204) ;  /* 0x0000079000007945 */ /* 0x000fe20003800200 */
[-C--:B0-----:R-:W-:Y:S01]  /*0110*/  IABS R0, R5.reuse ;  /* 0x0000000500007213 */ /* 0x081fe20000000000 */
[C---:B------:R-:W-:Y:S01]  /*0120*/  IMAD R7, R5.reuse, R5, RZ ;  /* 0x0000000505077224 */ /* 0x040fe200078e02ff */
[----:B------:R-:W-:Y:S02]  /*0130*/  ISETP.NE.AND P1, PT, R5, RZ, PT ;  /* 0x000000ff0500720c */ /* 0x000fe40003f25270 */
[----:B------:R-:W0:Y:S01]  /*0140*/  I2F.RP R4, R0 ;  /* 0x0000000000047306 */ /* 0x000e220000209400 */
[----:B------:R-:W-:Y:S01]  /*0150*/  IMAD.MOV R17, RZ, RZ, -R7 ;  /* 0x000000ffff117224 */ /* 0x000fe200078e0a07 */
[----:B------:R-:W-:-:S06]  /*0160*/  ISETP.NE.U32.AND P2, PT, R7, RZ, PT ;  /* 0x000000ff0700720c */ /* 0x000fcc0003f45070 */
[----:B------:R-:W1:Y:S08]  /*0170*/  I2F.U32.RP R6, R7 ;  /* 0x0000000700067306 */ /* 0x000e700000209000 */
[----:B0-----:R-:W0:Y:S08]  /*0180*/  MUFU.RCP R4, R4 ;  /* 0x0000000400047308 */ /* 0x001e300000001000 */
[----:B-1----:R-:W1:Y:S01]  /*0190*/  MUFU.RCP R6, R6 ;  /* 0x0000000600067308 */ /* 0x002e620000001000 */
[----:B0-----:R-:W-:Y:S01]  /*01a0*/  VIADD R12, R4, 0xffffffe ;  /* 0x0ffffffe040c7836 */ /* 0x001fe20000000000 */
[----:B------:R-:W-:-:S06]  /*01b0*/  IABS R4, R2 ;  /* 0x0000000200047213 */ /* 0x000fcc0000000000 */
[----:B------:R0:W2:Y:S01]  /*01c0*/  F2I.FTZ.U32.TRUNC.NTZ R13, R12 ;  /* 0x0000000c000d7305 */ /* 0x0000a2000021f000 */
[----:B-1----:R-:W-:-:S07]  /*01d0*/  VIADD R10, R6, 0xffffffe ;  /* 0x0ffffffe060a7836 */ /* 0x002fce0000000000 */
[----:B------:R1:W3:Y:S01]  /*01e0*/  F2I.FTZ.U32.TRUNC.NTZ R11, R10 ;  /* 0x0000000a000b7305 */ /* 0x0002e2000021f000 */
[----:B0-----:R-:W-:Y:S01]  /*01f0*/  IMAD.MOV.U32 R12, RZ, RZ, RZ ;  /* 0x000000ffff0c7224 */ /* 0x001fe200078e00ff */
[----:B--2---:R-:W-:Y:S01]  /*0200*/  IADD3 R15, PT, PT, RZ, -R13, RZ ;  /* 0x8000000dff0f7210 */ /* 0x004fe20007ffe0ff */
[----:B-1----:R-:W-:-:S04]  /*0210*/  HFMA2 R10, -RZ, RZ, 0, 0 ;  /* 0x00000000ff0a7431 */ /* 0x002fc800000001ff */
[----:B------:R-:W-:Y:S02]  /*0220*/  IMAD R15, R15, R0, RZ ;  /* 0x000000000f0f7224 */ /* 0x000fe400078e02ff */
[----:B---3--:R-:W-:Y:S02]  /*0230*/  IMAD R17, R17, R11, RZ ;  /* 0x0000000b11117224 */ /* 0x008fe400078e02ff */
[----:B------:R-:W-:-:S04]  /*0240*/  IMAD.HI.U32 R12, R13, R15, R12 ;  /* 0x0000000f0d0c7227 */ /* 0x000fc800078e000c */
[----:B------:R-:W-:Y:S02]  /*0250*/  IMAD.MOV.U32 R13, RZ, RZ, R4 ;  /* 0x000000ffff0d7224 */ /* 0x000fe400078e0004 */
[----:B------:R-:W-:-:S04]  /*0260*/  IMAD.HI.U32 R11, R11, R17, R10 ;  /* 0x000000110b0b7227 */ /* 0x000fc800078e000a */
[----:B------:R-:W-:-:S04]  /*0270*/  IMAD.HI.U32 R12, R12, R13, RZ ;  /* 0x0000000d0c0c7227 */ /* 0x000fc800078e00ff */
[----:B------:R-:W-:-:S04]  /*0280*/  IMAD.HI.U32 R4, R11, R2, RZ ;  /* 0x000000020b047227 */ /* 0x000fc800078e00ff */
[----:B------:R-:W-:Y:S02]  /*0290*/  IMAD.MOV R11, RZ, RZ, -R12 ;  /* 0x000000ffff0b7224 */ /* 0x000fe400078e0a0c */
[----:B------:R-:W-:Y:S02]  /*02a0*/  IMAD.MOV R6, RZ, RZ, -R4 ;  /* 0x000000ffff067224 */ /* 0x000fe400078e0a04 */
[----:B------:R-:W-:Y:S02]  /*02b0*/  IMAD R11, R0, R11, R13 ;  /* 0x0000000b000b7224 */ /* 0x000fe400078e020d */
[----:B------:R-:W-:-:S03]  /*02c0*/  IMAD R6, R7, R6, R2 ;  /* 0x0000000607067224 */ /* 0x000fc600078e0202 */
[----:B------:R-:W-:Y:S02]  /*02d0*/  ISETP.GT.U32.AND P0, PT, R0, R11, PT ;  /* 0x0000000b0000720c */ /* 0x000fe40003f04070 */
[----:B------:R-:W-:-:S11]  /*02e0*/  ISETP.GE.U32.AND P4, PT, R6, R7, PT ;  /* 0x000000070600720c */ /* 0x000fd60003f86070 */
[----:B------:R-:W-:Y:S02]  /*02f0*/  @!P0 IMAD.IADD R11, R11, 0x1, -R0 ;  /* 0x000000010b0b8824 */ /* 0x000fe400078e0a00 */
[----:B------:R-:W-:Y:S01]  /*0300*/  @!P0 VIADD R12, R12, 0x1 ;  /* 0x000000010c0c8836 */ /* 0x000fe20000000000 */
[----:B------:R-:W-:Y:S01]  /*0310*/  ISETP.NE.AND P0, PT, R3, RZ, PT ;  /* 0x000000ff0300720c */ /* 0x000fe20003f05270 */
[----:B------:R-:W-:Y:S01]  /*0320*/  @P4 VIADD R4, R4, 0x1 ;  /* 0x0000000104044836 */ /* 0x000fe20000000000 */
[----:B------:R-:W-:Y:S02]  /*0330*/  ISETP.GE.U32.AND P5, PT, R11, R0, PT ;  /* 0x000000000b00720c */ /* 0x000fe40003fa6070 */
[----:B------:R-:W-:Y:S02]  /*0340*/  @P4 IADD3 R6, PT, PT, -R7, R6, RZ ;  /* 0x0000000607064210 */ /* 0x000fe40007ffe1ff */
[----:B------:R-:W-:Y:S02]  /*0350*/  LOP3.LUT R0, R2, R5, RZ, 0x3c, !PT ;  /* 0x0000000502007212 */ /* 0x000fe400078e3cff */
[----:B------:R-:W-:-:S02]  /*0360*/  ISETP.GE.U32.AND P6, PT, R6, R7, PT ;  /* 0x000000070600720c */ /* 0x000fc40003fc6070 */
[----:B------:R-:W-:Y:S02]  /*0370*/  ISETP.GE.AND P3, PT, R0, RZ, PT ;  /* 0x000000ff0000720c */ /* 0x000fe40003f66270 */
[----:B------:R-:W-:Y:S02]  /*0380*/  ISETP.NE.AND P4, PT, R3, 0x1, PT ;  /* 0x000000010300780c */ /* 0x000fe40003f85270 */
[----:B------:R-:W-:Y:S02]  /*0390*/  @!P0 CS2R R8, SRZ ;  /* 0x0000000000088805 */ /* 0x000fe4000001ff00 */
[----:B------:R-:W-:Y:S01]  /*03a0*/  I2FP.F32.U32 R3, R2 ;  /* 0x0000000200037245 */ /* 0x000fe20000201000 */
[----:B------:R-:W-:Y:S01]  /*03b0*/  @P5 VIADD R12, R12, 0x1 ;  /* 0x000000010c0c5836 */ /* 0x000fe20000000000 */
[----:B------:R-:W-:-:S04]  /*03c0*/  I2FP.F32.S32 R0, R5 ;  /* 0x0000000500007245 */ /* 0x000fc80000201400 */
[C---:B------:R-:W-:Y:S01]  /*03d0*/  FSETP.GEU.AND P0, PT, |R3|.reuse, |R0|, PT ;  /* 0x400000000300720b */ /* 0x040fe20003f0e200 */
[----:B------:R-:W-:Y:S01]  /*03e0*/  FADD R3, |R3|, -RZ ;  /* 0x800000ff03037221 */ /* 0x000fe20000000200 */
[----:B------:R-:W-:Y:S01]  /*03f0*/  @P6 IADD3 R4, PT, PT, R4, 0x1, RZ ;  /* 0x0000000104046810 */ /* 0x000fe20007ffe0ff */
[----:B------:R-:W-:Y:S01]  /*0400*/  @!P3 IMAD.MOV R12, RZ, RZ, -R12 ;  /* 0x000000ffff0cb224 */ /* 0x000fe200078e0a0c */
[----:B------:R-:W-:Y:S01]  /*0410*/  @!P2 LOP3.LUT R4, RZ, R7, RZ, 0x33, !PT ;  /* 0x00000007ff04a212 */ /* 0x000fe200078e33ff */
[----:B------:R-:W-:Y:S01]  /*0420*/  IMAD.MOV.U32 R6, RZ, RZ, R3 ;  /* 0x000000ffff067224 */ /* 0x000fe200078e0003 */
[----:B------:R-:W-:Y:S02]  /*0430*/  @!P1 LOP3.LUT R12, RZ, R5, RZ, 0x33, !PT ;  /* 0x00000005ff0c9212 */ /* 0x000fe400078e33ff */
[----:B------:R-:W-:Y:S02]  /*0440*/  I2FP.F32.U32 R26, R4 ;  /* 0x00000004001a7245 */ /* 0x000fe40000201000 */
[----:B------:R-:W-:-:S02]  /*0450*/  I2FP.F32.S32 R7, R12 ;  /* 0x0000000c00077245 */ /* 0x000fc40000201400 */
[----:B------:R-:W-:Y:S02]  /*0460*/  FSEL R4, R8, RZ, P4 ;  /* 0x000000ff08047208 */ /* 0x000fe40002000000 */
[----:B------:R-:W-:Y:S01]  /*0470*/  FSEL R5, R9, 1.875, P4 ;  /* 0x3ff0000009057808 */ /* 0x000fe20002000000 */
[----:B------:R-:W-:Y:S01]  /*0480*/  FFMA R26, -R0, R26, R7 ;  /* 0x0000001a001a7223 */ /* 0x000fe20000000107 */
[----:B------:R-:W-:Y:S06]  /*0490*/  @!P0 BRA `(.L_x_205) ;  /* 0x0000000000fc8947 */ /* 0x000fec0003800000 */
        /* <DEDUP_REMOVED lines=28> */
[----:B------:R-:W-:-:S05]  /*0660*/  @P1 FADD R7, R7, 1 ;  /* 0x3f80000007071421 */ /* 0x000fca0000000000 */
[----:B------:R-:W-:-:S07]  /*0670*/  @P0 MOV R6, R7 ;  /* 0x0000000700060202 */ /* 0x000fce0000000f00 */
.L_x_208:
[----:B------:R-:W-:Y:S05]  /*0680*/  BSYNC.RECONVERGENT B1 ;  /* 0x0000000000017941 */ /* 0x000fea0003800200 */
.L_x_207:
[----:B------:R-:W-:Y:S01]  /*0690*/  FFMA R6, -|R0|, R6, R3 ;  /* 0x0000000600067223 */ /* 0x000fe20000000303 */
[----:B------:R-:W-:Y:S06]  /*06a0*/  BRA `(.L_x_205) ;  /* 0x0000000000787947 */ /* 0x000fec0003800000 */
.L_x_206:
        /* <DEDUP_REMOVED lines=14> */
.L_x_211:
        /* <DEDUP_REMOVED lines=13> */
.L_x_210:
[----:B------:R-:W-:Y:S05]  /*0860*/  BSYNC.RECONVERGENT B1 ;  /* 0x0000000000017941 */ /* 0x000fea0003800200 */
.L_x_209:
[----:B------:R-:W-:-:S04]  /*0870*/  FMUL R7, R0, 1.1920928955078125e-07 ;  /* 0x3400000000077820 */ /* 0x000fc80000400000 */
[----:B0-----:R-:W-:-:S07]  /*0880*/  FMUL R6, R10, R7 ;  /* 0x000000070a067220 */ /* 0x001fce0000400000 */
.L_x_205:
[----:B------:R-:W-:Y:S05]  /*0890*/  BSYNC.RECONVERGENT B0 ;  /* 0x0000000000007941 */ /* 0x000fea0003800200 */
.L_x_204:
[CC--:B------:R-:W-:Y:S01]  /*08a0*/  FSETP.NAN.AND P0, PT, |R6|.reuse, |R6|.reuse, PT ;  /* 0x400000060600720b */ /* 0x0c0fe20003f08200 */
[----:B------:R-:W-:Y:S01]  /*08b0*/  BSSY.RECONVERGENT B0, `(.L_x_212) ;  /* 0x0000009000007945 */ /* 0x000fe20003800200 */
[----:B------:R-:W-:Y:S02]  /*08c0*/  MOV R0, 0x940 ;  /* 0x0000094000007802 */ /* 0x000fe40000000f00 */
[----:B------:R-:W-:-:S05]  /*08d0*/  FSEL R7, R6, |R6|, P0 ;  /* 0x4000000606077208 */ /* 0x000fca0000000000 */
[----:B------:R-:W-:-:S04]  /*08e0*/  FADD R26, R26, -R7 ;  /* 0x800000071a1a7221 */ /* 0x000fc80000000000 */
[----:B------:R-:W0:Y:S02]  /*08f0*/  F2F.F64.F32 R6, R26 ;  /* 0x0000001a00067310 */ /* 0x000e240000201800 */
[----:B0-----:R-:W-:-:S10]  /*0900*/  DADD R8, -RZ, |R6| ;  /* 0x00000000ff087229 */ /* 0x001fd40000000506 */
[----:B------:R-:W-:Y:S01]  /*0910*/  IMAD.MOV.U32 R12, RZ, RZ, R8 ;  /* 0x000000ffff0c7224 */ /* 0x000fe200078e0008 */
[----:B------:R-:W-:-:S07]  /*0920*/  MOV R27, R9 ;  /* 0x00000009001b7202 */ /* 0x000fce0000000f00 */
[----:B------:R-:W-:Y:S05]  /*0930*/  CALL.REL.NOINC `($_Z15ContrastFeatureiPiPf$__internal_accurate_pow) ;  /* 0x00000020005c7944 */ /* 0x000fea0003c00000 */
[----:B------:R-:W-:Y:S05]  /*0940*/  BSYNC.RECONVERGENT B0 ;  /* 0x0000000000007941 */ /* 0x000fea0003800200 */
.L_x_212:
        /* <DEDUP_REMOVED lines=13> */
.L_x_214:
[----:B------:R-:W-:Y:S05]  /*0a20*/  BSYNC.RECONVERGENT B0 ;  /* 0x0000000000007941 */ /* 0x000fea0003800200 */
.L_x_213:
[----:B------:R-:W0:Y:S01]  /*0a30*/  S2UR UR5, SR_CgaCtaId ;  /* 0x00000000000579c3 */ /* 0x000e220000008800 */
[----:B------:R-:W-:Y:S01]  /*0a40*/  FSETP.NEU.AND P0, PT, R26, 1, PT ;  /* 0x3f8000001a00780b */ /* 0x000fe20003f0d000 */
[----:B------:R-:W-:Y:S01]  /*0a50*/  UMOV UR4, 0x400 ;  /* 0x0000040000047882 */ /* 0x000fe20000000000 */
[----:B------:R-:W-:Y:S01]  /*0a60*/  BSSY.RECONVERGENT B0, `(.L_x_215) ;  /* 0x000003e000007945 */ /* 0x000fe20003800200 */
[----:B------:R-:W-:Y:S01]  /*0a70*/  IMAD.MOV.U32 R0, RZ, RZ, R3 ;  /* 0x000000ffff007224 */ /* 0x000fe200078e0003 */
[----:B------:R-:W-:Y:S02]  /*0a80*/  FSEL R6, R8, RZ, P0 ;  /* 0x000000ff08067208 */ /* 0x000fe40000000000 */
[----:B------:R-:W-:Y:S02]  /*0a90*/  FSEL R7, R9, 1.875, P0 ;  /* 0x3ff0000009077808 */ /* 0x000fe40000000000 */
[----:B------:R-:W-:-:S04]  /*0aa0*/  FSETP.GEU.AND P0, PT, R3, 2, PT ;  /* 0x400000000300780b */ /* 0x000fc80003f0e000 */
[----:B------:R-:W-:-:S10]  /*0ab0*/  DMUL R4, R4, R6 ;  /* 0x0000000604047228 */ /* 0x000fd40000000000 */
[----:B------:R-:W1:Y:S01]  /*0ac0*/  F2F.F32.F64 R5, R4 ;  /* 0x0000000400057310 */ /* 0x000e620000301000 */
[----:B0-----:R-:W-:-:S06]  /*0ad0*/  ULEA UR4, UR5, UR4, 0x18 ;  /* 0x0000000405047291 */ /* 0x001fcc000f8ec0ff */
[----:B------:R-:W-:-:S05]  /*0ae0*/  LEA R2, R2, UR4, 0x2 ;  /* 0x0000000402027c11 */ /* 0x000fca000f8e10ff */
[----:B-1----:R0:W-:Y:S01]  /*0af0*/  STS [R2], R5 ;  /* 0x0000000502007388 */ /* 0x0021e20000000800 */
        /* <DEDUP_REMOVED lines=24> */
.L_x_219:
[----:B------:R-:W-:Y:S05]  /*0c80*/  BSYNC.RECONVERGENT B1 ;  /* 0x0000000000017941 */ /* 0x000fea0003800200 */
.L_x_218:
[----:B------:R-:W-:Y:S01]  /*0c90*/  FFMA R0, R0, -2, R3 ;  /* 0xc000000000007823 */ /* 0x000fe20000000003 */
[----:B------:R-:W-:Y:S06]  /*0ca0*/  BRA `(.L_x_216) ;  /* 0x0000000000647947 */ /* 0x000fec0003800000 */
.L_x_217:
        /* <DEDUP_REMOVED lines=10> */
.L_x_222:
        /* <DEDUP_REMOVED lines=12> */
.L_x_221:
[----:B------:R-:W-:Y:S05]  /*0e10*/  BSYNC.RECONVERGENT B1 ;  /* 0x0000000000017941 */ /* 0x000fea0003800200 */
.L_x_220:
[----:B0-----:R-:W-:-:S04]  /*0e20*/  FMUL R5, R4, 1.1920928955078125e-07 ;  /* 0x3400000004057820 */ /* 0x001fc80000400000 */
[----:B------:R-:W-:-:S07]  /*0e30*/  FMUL R0, R8, R5 ;  /* 0x0000000508007220 */ /* 0x000fce0000400000 */
.L_x_216:
[----:B------:R-:W-:Y:S05]  /*0e40*/  BSYNC.RECONVERGENT B0 ;  /* 0x0000000000007941 */ /* 0x000fea0003800200 */
.L_x_215:
[CC--:B------:R-:W-:Y:S01]  /*0e50*/  FSETP.NAN.AND P0, PT, |R0|.reuse, |R0|.reuse, PT ;  /* 0x400000000000720b */ /* 0x0c0fe20003f08200 */
[----:B------:R-:W-:Y:S03]  /*0e60*/  BSSY.RECONVERGENT B0, `(.L_x_223) ;  /* 0x000003d000007945 */ /* 0x000fe60003800200 */
[----:B------:R-:W-:-:S04]  /*0e70*/  FSEL R0, R0, |R0|, P0 ;  /* 0x4000000000007208 */ /* 0x000fc80000000000 */
[----:B------:R-:W-:-:S13]  /*0e80*/  FSETP.NEU.AND P0, PT, R0, RZ, PT ;  /* 0x000000ff0000720b */ /* 0x000fda0003f0d000 */
[----:B------:R-:W-:Y:S04]  /*0e90*/  @!P0 LDS R0, [R2+0x4] ;  /* 0x0000040002008984 */ /* 0x000fe80000000800 */
[----:B0-----:R-:W0:Y:S02]  /*0ea0*/  @!P0 LDS R5, [R2] ;  /* 0x0000000002058984 */ /* 0x001e240000000800 */
        /* <DEDUP_REMOVED lines=28> */
.L_x_227:
[----:B------:R-:W-:Y:S05]  /*1070*/  BSYNC.RECONVERGENT B1 ;  /* 0x0000000000017941 */ /* 0x000fea0003800200 */
.L_x_226:
[----:B------:R-:W-:Y:S01]  /*1080*/  FFMA R0, R0, -4, R3 ;  /* 0xc080000000007823 */ /* 0x000fe20000000003 */
[----:B------:R-:W-:Y:S06]  /*1090*/  BRA `(.L_x_224) ;  /* 0x0000000000647947 */ /* 0x000fec0003800000 */
.L_x_225:
        /* <DEDUP_REMOVED lines=10> */
.L_x_230:
        /* <DEDUP_REMOVED lines=12> */
.L_x_229:
[----:B------:R-:W-:Y:S05]  /*1200*/  BSYNC.RECONVERGENT B1 ;  /* 0x0000000000017941 */ /* 0x000fea0003800200 */
.L_x_228:
[----:B------:R-:W-:-:S04]  /*1210*/  FMUL R5, R4, 1.1920928955078125e-07 ;  /* 0x3400000004057820 */ /* 0x000fc80000400000 */
[----:B------:R-:W-:-:S07]  /*1220*/  FMUL R0, R8, R5 ;  /* 0x0000000508007220 */ /* 0x000fce0000400000 */
.L_x_224:
[----:B------:R-:W-:Y:S05]  /*1230*/  BSYNC.RECONVERGENT B0 ;  /* 0x0000000000007941 */ /* 0x000fea0003800200 */
.L_x_223:
        /* <DEDUP_REMOVED lines=34> */
.L_x_235:
[----:B------:R-:W-:Y:S05]  /*1460*/  BSYNC.RECONVERGENT B1 ;  /* 0x0000000000017941 */ /* 0x000fea0003800200 */
.L_x_234:
[----:B------:R-:W-:Y:S01]  /*1470*/  FFMA R0, R0, -8, R3 ;  /* 0xc100000000007823 */ /* 0x000fe20000000003 */
[----:B------:R-:W-:Y:S06]  /*1480*/  BRA `(.L_x_232) ;  /* 0x0000000000647947 */ /* 0x000fec0003800000 */
.L_x_233:
        /* <DEDUP_REMOVED lines=10> */
.L_x_238:
        /* <DEDUP_REMOVED lines=12> */
.L_x_237:
[----:B------:R-:W-:Y:S05]  /*15f0*/  BSYNC.RECONVERGENT B1 ;  /* 0x0000000000017941 */ /* 0x000fea0003800200 */
.L_x_236:
[----:B------:R-:W-:-:S04]  /*1600*/  FMUL R5, R4, 1.1920928955078125e-07 ;  /* 0x3400000004057820 */ /* 0x000fc80000400000 */
[----:B------:R-:W-:-:S07]  /*1610*/  FMUL R0, R8, R5 ;  /* 0x0000000508007220 */ /* 0x000fce0000400000 */
.L_x_232:
[----:B------:R-:W-:Y:S05]  /*1620*/  BSYNC.RECONVERGENT B0 ;  /* 0x0000000000007941 */ /* 0x000fea0003800200 */
.L_x_231:
        /* <DEDUP_REMOVED lines=34> */
.L_x_243:
[----:B------:R-:W-:Y:S05]  /*1850*/  BSYNC.RECONVERGENT B1 ;  /* 0x0000000000017941 */ /* 0x000fea0003800200 */
.L_x_242:
[----:B------:R-:W-:Y:S01]  /*1860*/  FFMA R0, R0, -16, R3 ;  /* 0xc180000000007823 */ /* 0x000fe20000000003 */
[----:B------:R-:W-:Y:S06]  /*1870*/  BRA `(.L_x_240) ;  /* 0x0000000000647947 */ /* 0x000fec0003800000 */
.L_x_241:
        /* <DEDUP_REMOVED lines=10> */
.L_x_246:
        /* <DEDUP_REMOVED lines=12> */
.L_x_245:
[----:B------:R-:W-:Y:S05]  /*19e0*/  BSYNC.RECONVERGENT B1 ;  /* 0x0000000000017941 */ /* 0x000fea0003800200 */
.L_x_244:
[----:B------:R-:W-:-:S04]  /*19f0*/  FMUL R5, R4, 1.1920928955078125e-07 ;  /* 0x3400000004057820 */ /* 0x000fc80000400000 */
[----:B------:R-:W-:-:S07]  /*1a00*/  FMUL R0, R8, R5 ;  /* 0x0000000508007220 */ /* 0x000fce0000400000 */
.L_x_240:
[----:B------:R-:W-:Y:S05]  /*1a10*/  BSYNC.RECONVERGENT B0 ;  /* 0x0000000000007941 */ /* 0x000fea0003800200 */
.L_x_239:
        /* <DEDUP_REMOVED lines=34> */
.L_x_251:
[----:B------:R-:W-:Y:S05]  /*1c40*/  BSYNC.RECONVERGENT B1 ;  /* 0x0000000000017941 */ /* 0x000fea0003800200 */
.L_x_250:
[----:B------:R-:W-:Y:S01]  /*1c50*/  FFMA R0, R0, -32, R3 ;  /* 0xc200000000007823 */ /* 0x000fe20000000003 */
[----:B------:R-:W-:Y:S06]  /*1c60*/  BRA `(.L_x_248) ;  /* 0x0000000000647947 */ /* 0x000fec0003800000 */
.L_x_249:
        /* <DEDUP_REMOVED lines=10> */
.L_x_254:
        /* <DEDUP_REMOVED lines=12> */
.L_x_253:
[----:B------:R-:W-:Y:S05]  /*1dd0*/  BSYNC.RECONVERGENT B1 ;  /* 0x0000000000017941 */ /* 0x000fea0003800200 */
.L_x_252:
[----:B------:R-:W-:-:S04]  /*1de0*/  FMUL R5, R4, 1.1920928955078125e-07 ;  /* 0x3400000004057820 */ /* 0x000fc80000400000 */
[----:B------:R-:W-:-:S07]  /*1df0*/  FMUL R0, R8, R5 ;  /* 0x0000000508007220 */ /* 0x000fce0000400000 */
.L_x_248:
[----:B------:R-:W-:Y:S05]  /*1e00*/  BSYNC.RECONVERGENT B0 ;  /* 0x0000000000007941 */ /* 0x000fea0003800200 */
.L_x_247:
        /* <DEDUP_REMOVED lines=34> */
.L_x_259:
[----:B------:R-:W-:Y:S05]  /*2030*/  BSYNC.RECONVERGENT B1 ;  /* 0x0000000000017941 */ /* 0x000fea0003800200 */
.L_x_258:
[----:B------:R-:W-:Y:S01]  /*2040*/  FFMA R0, R0, -64, R3 ;  /* 0xc280000000007823 */ /* 0x000fe20000000003 */
[----:B------:R-:W-:Y:S06]  /*2050*/  BRA `(.L_x_256) ;  /* 0x0000000000647947 */ /* 0x000fec0003800000 */
.L_x_257:
        /* <DEDUP_REMOVED lines=10> */
.L_x_262:
        /* <DEDUP_REMOVED lines=12> */
.L_x_261:
[----:B------:R-:W-:Y:S05]  /*21c0*/  BSYNC.RECONVERGENT B1 ;  /* 0x0000000000017941 */ /* 0x000fea0003800200 */
.L_x_260:
[----:B------:R-:W-:-:S04]  /*21d0*/  FMUL R5, R4, 1.1920928955078125e-07 ;  /* 0x3400000004057820 */ /* 0x000fc80000400000 */
[----:B------:R-:W-:-:S07]  /*21e0*/  FMUL R0, R8, R5 ;  /* 0x0000000508007220 */ /* 0x000fce0000400000 */
.L_x_256:
[----:B------:R-:W-:Y:S05]  /*21f0*/  BSYNC.RECONVERGENT B0 ;  /* 0x0000000000007941 */ /* 0x000fea0003800200 */
.L_x_255:
[CC--:B------:R-:W-:Y:S01]  /*2200*/  FSETP.NAN.AND P0, PT, |R0|.reuse, |R0|.reuse, PT ;  /* 0x400000000000720b */ /* 0x0c0fe20003f08200 */
[----:B------:R-:W-:Y:S03]  /*2210*/  BSSY.RECONVERGENT B0, `(.L_x_263) ;  /* 0x000003d000007945 */ /* 0x000fe60003800200 */
[----:B------:R-:W-:-:S04]  /*2220*/  FSEL R0, R0, |R0|, P0 ;  /* 0x4000000000007208 */ /* 0x000fc80000000000 */
[----:B------:R-:W-:-:S13]  /*2230*/  FSETP.NEU.AND P0, PT, R0, RZ, PT ;  /* 0x000000ff0000720b */ /* 0x000fda0003f0d000 */
[----:B------:R-:W-:Y:S04]  /*2240*/  @!P0 LDS R0, [R2+0x80] ;  /* 0x0000800002008984 */ /* 0x000fe80000000800 */
[----:B------:R-:W0:Y:S02]  /*2250*/  @!P0 LDS R5, [R2] ;  /* 0x0000000002058984 */ /* 0x000e240000000800 */
[----:B0-----:R-:W-:Y:S01]  /*2260*/  @!P0 FADD R5, R0, R5 ;  /* 0x0000000500058221 */ /* 0x001fe20000000000 */
[----:B------:R-:W-:-:S04]  /*2270*/  MOV R0, R3 ;  /* 0x0000000300007202 */ /* 0x000fc80000000f00 */
[----:B------:R0:W-:Y:S01]  /*2280*/  @!P0 STS [R2], R5 ;  /* 0x0000000502008388 */ /* 0x0001e20000000800 */
[----:B------:R-:W-:Y:S01]  /*2290*/  BAR.SYNC.DEFER_BLOCKING 0x0 ;  /* 0x0000000000007b1d */ /* 0x000fe20000010000 */
[----:B------:R-:W-:-:S13]  /*22a0*/  FSETP.GEU.AND P0, PT, R3, 128, PT ;  /* 0x430000000300780b */ /* 0x000fda0003f0e000 */
[----:B0-----:R-:W-:Y:S05]  /*22b0*/  @!P0 BRA `(.L_x_264) ;  /* 0x0000000000c88947 */ /* 0x001fea0003800000 */
[----:B------:R-:W-:-:S13]  /*22c0*/  FSETP.GTU.AND P0, PT, R3, 1.07374182400000000000e+09, PT ;  /* 0x4e8000000300780b */ /* 0x000fda0003f0c000 */
[----:B------:R-:W-:Y:S05]  /*22d0*/  @P0 BRA `(.L_x_265) ;  /* 0x00000000005c0947 */ /* 0x000fea0003800000 */
[----:B------:R-:W-:Y:S01]  /*22e0*/  FMUL R0, R3, 0.0078125 ;  /* 0x3c00000003007820 */ /* 0x000fe20000400000 */
        /* <DEDUP_REMOVED lines=19> */
.L_x_267:
[----:B------:R-:W-:Y:S05]  /*2420*/  BSYNC.RECONVERGENT B1 ;  /* 0x0000000000017941 */ /* 0x000fea0003800200 */
.L_x_266:
[----:B------:R-:W-:Y:S01]  /*2430*/  FFMA R0, R0, -128, R3 ;  /* 0xc300000000007823 */ /* 0x000fe20000000003 */
[----:B------:R-:W-:Y:S06]  /*2440*/  BRA `(.L_x_264) ;  /* 0x0000000000647947 */ /* 0x000fec0003800000 */
.L_x_265:
[C---:B------:R-:W-:Y:S01]  /*2450*/  LOP3.LUT R0, R3.reuse, 0xff800000, RZ, 0xc0, !PT ;  /* 0xff80000003007812 */ /* 0x040fe200078ec0ff */
[----:B------:R-:W-:Y:S01]  /*2460*/  IMAD.MOV.U32 R8, RZ, RZ, 0x7fffffff ;  /* 0x7fffffffff087424 */ /* 0x000fe200078e00ff */
[C---:B------:R-:W-:Y:S01]  /*2470*/  LOP3.LUT R4, R3.reuse, 0x7fffff, RZ, 0xc0, !PT ;  /* 0x007fffff03047812 */ /* 0x040fe200078ec0ff */
[----:B------:R-:W-:Y:S01]  /*2480*/  BSSY.RECONVERGENT B1, `(.L_x_268) ;  /* 0x0000013000017945 */ /* 0x000fe20003800200 */
[----:B------:R-:W-:Y:S01]  /*2490*/  ISETP.GT.U32.AND P1, PT, R3, 0x7f7fffff, PT ;  /* 0x7f7fffff0300780c */ /* 0x000fe20003f24070 */
[----:B------:R-:W-:Y:S01]  /*24a0*/  VIADD R0, R0, 0xbd000000 ;  /* 0xbd00000000007836 */ /* 0x000fe20000000000 */
[----:B------:R-:W-:Y:S02]  /*24b0*/  LOP3.LUT R4, R4, 0x3f800000, RZ, 0xfc, !PT ;  /* 0x3f80000004047812 */ /* 0x000fe400078efcff */
[----:B------:R-:W-:Y:S02]  /*24c0*/  FSEL R8, R8, 1.07374182400000000000e+09, P1 ;  /* 0x4e80000008087808 */ /* 0x000fe40000800000 */
[----:B------:R-:W-:-:S13]  /*24d0*/  ISETP.NE.AND P0, PT, R0, RZ, PT ;  /* 0x000000ff0000720c */ /* 0x000fda0003f05270 */
[----:B------:R-:W-:Y:S05]  /*24e0*/  @!P0 BRA `(.L_x_269) ;  /* 0x0000000000308947 */ /* 0x000fea0003800000 */
.L_x_270:
[----:B------:R-:W-:-:S04]  /*24f0*/  VIMNMX.U32 R5, PT, PT, R0, 0xb800000, PT ;  /* 0x0b80000000057848 */ /* 0x000fc80003fe0000 */
        /* <DEDUP_REMOVED lines=11> */
.L_x_269:
[----:B------:R-:W-:Y:S05]  /*25b0*/  BSYNC.RECONVERGENT B1 ;  /* 0x0000000000017941 */ /* 0x000fea0003800200 */
.L_x_268:
[----:B------:R-:W-:-:S04]  /*25c0*/  FMUL R5, R4, 1.1920928955078125e-07 ;  /* 0x3400000004057820 */ /* 0x000fc80000400000 */
[----:B------:R-:W-:-:S07]  /*25d0*/  FMUL R0, R8, R5 ;  /* 0x0000000508007220 */ /* 0x000fce0000400000 */
.L_x_264:
[----:B------:R-:W-:Y:S05]  /*25e0*/  BSYNC.RECONVERGENT B0 ;  /* 0x0000000000007941 */ /* 0x000fea0003800200 */
.L_x_263:
        /* <DEDUP_REMOVED lines=11> */
[----:B------:R-:W-:-:S13]  /*26a0*/  FSETP.GTU.AND P0, PT, R3, 2.14748364800000000000e+09, PT ;  /* 0x4f0000000300780b */ /* 0x000fda0003f0c000 */
[----:B------:R-:W-:Y:S05]  /*26b0*/  @P0 BRA `(.L_x_273) ;  /* 0x00000000005c0947 */ /* 0x000fea0003800000 */
[----:B------:R-:W-:Y:S01]  /*26c0*/  FMUL R0, R3, 0.00390625 ;  /* 0x3b80000003007820 */ /* 0x000fe20000400000 */
        /* <DEDUP_REMOVED lines=19> */
.L_x_275:
[----:B------:R-:W-:Y:S05]  /*2800*/  BSYNC.RECONVERGENT B1 ;  /* 0x0000000000017941 */ /* 0x000fea0003800200 */
.L_x_274:
[----:B------:R-:W-:Y:S01]  /*2810*/  FFMA R3, R0, -256, R3 ;  /* 0xc380000000037823 */ /* 0x000fe20000000003 */
[----:B------:R-:W-:Y:S06]  /*2820*/  BRA `(.L_x_272) ;  /* 0x0000000000647947 */ /* 0x000fec0003800000 */
.L_x_273:
        /* <DEDUP_REMOVED lines=8> */
[----:B------:R-:W-:-:S11]  /*28b0*/  FSEL R7, R7, 2.14748364800000000000e+09, P1 ;  /* 0x4f00000007077808 */ /* 0x000fd60000800000 */
[----:B------:R-:W-:Y:S05]  /*28c0*/  @!P0 BRA `(.L_x_277) ;  /* 0x0000000000308947 */ /* 0x000fea0003800000 */
.L_x_278:
        /* <DEDUP_REMOVED lines=12> */
.L_x_277:
[----:B------:R-:W-:Y:S05]  /*2990*/  BSYNC.RECONVERGENT B1 ;  /* 0x0000000000017941 */ /* 0x000fea0003800200 */
.L_x_276:
[----:B------:R-:W-:-:S04]  /*29a0*/  FMUL R0, R3, 1.1920928955078125e-07 ;  /* 0x3400000003007820 */ /* 0x000fc80000400000 */
[----:B------:R-:W-:-:S07]  /*29b0*/  FMUL R3, R7, R0 ;  /* 0x0000000007037220 */ /* 0x000fce0000400000 */
.L_x_272:
[----:B------:R-:W-:Y:S05]  /*29c0*/  BSYNC.RECONVERGENT B0 ;  /* 0x0000000000007941 */ /* 0x000fea0003800200 */
.L_x_271:
[----:B------:R-:W-:-:S04]  /*29d0*/  FSETP.NAN.AND P0, PT, |R3|, |R3|, PT ;  /* 0x400000030300720b */ /* 0x000fc80003f08200 */
[----:B------:R-:W-:-:S04]  /*29e0*/  FSEL R3, R3, |R3|, P0 ;  /* 0x4000000303037208 */ /* 0x000fc80000000000 */
[----:B------:R-:W-:-:S13]  /*29f0*/  FSETP.NEU.AND P0, PT, R3, RZ, PT ;  /* 0x000000ff0300720b */ /* 0x000fda0003f0d000 */
[----:B------:R-:W-:Y:S05]  /*2a00*/  @P0 EXIT ;  /* 0x000000000000094d */ /* 0x000fea0003800000 */
[----:B------:R-:W-:Y:S01]  /*2a10*/  LDS R0, [R2+0x200] ;  /* 0x0002000002007984 */ /* 0x000fe20000000800 */
[----:B------:R-:W0:Y:S03]  /*2a20*/  LDC.64 R4, c[0x0][0x390] ;  /* 0x0000e400ff047b82 */ /* 0x000e260000000a00 */
[----:B------:R-:W1:Y:S01]  /*2a30*/  LDS R3, [R2] ;  /* 0x0000000002037984 */ /* 0x000e620000000800 */
[----:B------:R-:W0:Y:S02]  /*2a40*/  S2R R7, SR_CTAID.X ;  /* 0x0000000000077919 */ /* 0x000e240000002500 */
[----:B0-----:R-:W-:-:S04]  /*2a50*/  IMAD.WIDE.U32 R4, R7, 0x4, R4 ;  /* 0x0000000407047825 */ /* 0x001fc800078e0004 */
[----:B-1----:R-:W-:-:S04]  /*2a60*/  FADD R3, R0, R3 ;  /* 0x0000000300037221 */ /* 0x002fc80000000000 */
[----:B------:R-:W-:Y:S01]  /*2a70*/  FMUL R7, R3, 0.25 ;  /* 0x3e80000003077820 */ /* 0x000fe20000400000 */
[----:B------:R-:W-:Y:S04]  /*2a80*/  STS [R2], R3 ;  /* 0x0000000302007388 */ /* 0x000fe80000000800 */
[----:B------:R-:W-:Y:S01]  /*2a90*/  STG.E desc[UR8][R4.64], R7 ;  /* 0x0000000704007986 */ /* 0x000fe2000c101908 */
[----:B------:R-:W-:Y:S05]  /*2aa0*/  EXIT ;  /* 0x000000000000794d */ /* 0x000fea0003800000 */
        .type           $_Z15ContrastFeatureiPiPf$__internal_accurate_pow,@function
        .size           $_Z15ContrastFeatureiPiPf$__internal_accurate_pow,(.L_x_352 - $_Z15ContrastFeatureiPiPf$__internal_accurate_pow)
$_Z15ContrastFeatureiPiPf$__internal_accurate_pow:
[----:B------:R-:W-:Y:S01]  /*2ab0*/  ISETP.GT.U32.AND P0, PT, R27, 0xfffff, PT ;  /* 0x000fffff1b00780c */ /* 0x000fe20003f04070 */
[--C-:B------:R-:W-:Y:S01]  /*2ac0*/  IMAD.MOV.U32 R9, RZ, RZ, R27.reuse ;  /* 0x000000ffff097224 */ /* 0x100fe200078e001b */
[----:B------:R-:W-:Y:S01]  /*2ad0*/  MOV R8, R12 ;  /* 0x0000000c00087202 */ /* 0x000fe20000000f00 */
[--C-:B------:R-:W-:Y:S01]  /*2ae0*/  IMAD.MOV.U32 R10, RZ, RZ, R27.reuse ;  /* 0x000000ffff0a7224 */ /* 0x100fe200078e001b */
[----:B------:R-:W-:Y:S01]  /*2af0*/  MOV R19, 0x3ed0f5d2 ;  /* 0x3ed0f5d200137802 */ /* 0x000fe20000000f00 */
[----:B------:R-:W-:Y:S01]  /*2b00*/  IMAD.MOV.U32 R16, RZ, RZ, RZ ;  /* 0x000000ffff107224 */ /* 0x000fe200078e00ff */
[----:B------:R-:W-:Y:S01]  /*2b10*/  UMOV UR6, 0x7d2cafe2 ;  /* 0x7d2cafe200067882 */ /* 0x000fe20000000000 */
[----:B------:R-:W-:Y:S01]  /*2b20*/  IMAD.MOV.U32 R18, RZ, RZ, 0x41ad3b5a ;  /* 0x41ad3b5aff127424 */ /* 0x000fe200078e00ff */
[----:B------:R-:W-:Y:S01]  /*2b30*/  UMOV UR7, 0x3eb0f5ff ;  /* 0x3eb0f5ff00077882 */ /* 0x000fe20000000000 */
[----:B------:R-:W-:Y:S01]  /*2b40*/  SHF.R.U32.HI R27, RZ, 0x14, R27 ;  /* 0x00000014ff1b7819 */ /* 0x000fe2000001161b */
[----:B------:R-:W-:Y:S01]  /*2b50*/  UMOV UR10, 0xfefa39ef ;  /* 0xfefa39ef000a7882 */ /* 0x000fe20000000000 */
[----:B------:R-:W-:-:S02]  /*2b60*/  UMOV UR11, 0x3fe62e42 ;  /* 0x3fe62e42000b7882 */ /* 0x000fc40000000000 */
[----:B------:R-:W-:-:S10]  /*2b70*/  @!P0 DMUL R8, R8, 1.80143985094819840000e+16 ;  /* 0x4350000008088828 */ /* 0x000fd40000000000 */
[----:B------:R-:W-:Y:S01]  /*2b80*/  @!P0 MOV R10, R9 ;  /* 0x00000009000a8202 */ /* 0x000fe20000000f00 */
[----:B------:R-:W-:Y:S01]  /*2b90*/  @!P0 IMAD.MOV.U32 R12, RZ, RZ, R8 ;  /* 0x000000ffff0c8224 */ /* 0x000fe200078e0008 */
[----:B------:R-:W-:Y:S02]  /*2ba0*/  @!P0 LEA.HI R27, R9, 0xffffffca, RZ, 0xc ;  /* 0xffffffca091b8811 */ /* 0x000fe400078f60ff */
[----:B------:R-:W-:Y:S02]  /*2bb0*/  LOP3.LUT R10, R10, 0x800fffff, RZ, 0xc0, !PT ;  /* 0x800fffff0a0a7812 */ /* 0x000fe400078ec0ff */
[----:B------:R-:W-:Y:S02]  /*2bc0*/  IADD3 R8, PT, PT, R27, -0x3ff, RZ ;  /* 0xfffffc011b087810 */ /* 0x000fe40007ffe0ff */
[----:B------:R-:W-:-:S04]  /*2bd0*/  LOP3.LUT R13, R10, 0x3ff00000, RZ, 0xfc, !PT ;  /* 0x3ff000000a0d7812 */ /* 0x000fc800078efcff */
[----:B------:R-:W-:-:S13]  /*2be0*/  ISETP.GE.U32.AND P1, PT, R13, 0x3ff6a09f, PT ;  /* 0x3ff6a09f0d00780c */ /* 0x000fda0003f26070 */
[----:B------:R-:W-:Y:S02]  /*2bf0*/  @P1 VIADD R11, R13, 0xfff00000 ;  /* 0xfff000000d0b1836 */ /* 0x000fe40000000000 */
[----:B------:R-:W-:-:S03]  /*2c00*/  @P1 VIADD R8, R27, 0xfffffc02 ;  /* 0xfffffc021b081836 */ /* 0x000fc60000000000 */
[----:B------:R-:W-:-:S06]  /*2c10*/  @P1 MOV R13, R11 ;  /* 0x0000000b000d1202 */ /* 0x000fcc0000000f00 */
        /* <DEDUP_REMOVED lines=45> */
[----:B------:R-:W-:-:S07]  /*2ef0*/  UMOV UR7, 0x43300000 ;  /* 0x4330000000077882 */ /* 0x000fce0000000000 */
        /* <DEDUP_REMOVED lines=16> */
[----:B------:R-:W-:Y:S01]  /*3000*/  DADD R14, R14, R10 ;  /* 0x000000000e0e7229 */ /* 0x000fe2000000000a */
[----:B------:R-:W-:Y:S01]  /*3010*/  LOP3.LUT R10, R8, 0x80000000, RZ, 0x3c, !PT ;  /* 0x80000000080a7812 */ /* 0x000fe200078e3cff */
[----:B------:R-:W-:-:S06]  /*3020*/  IMAD.MOV.U32 R11, RZ, RZ, 0x43300000 ;  /* 0x43300000ff0b7424 */ /* 0x000fcc00078e00ff */
[----:B------:R-:W-:Y:S02]  /*3030*/  DADD R12, R18, R14 ;  /* 0x00000000120c7229 */ /* 0x000fe4000000000e */
[----:B------:R-:W-:Y:S01]  /*3040*/  DADD R10, R10, -UR6 ;  /* 0x800000060a0a7e29 */ /* 0x000fe20008000000 */
[----:B------:R-:W-:Y:S01]  /*3050*/  UMOV UR6, 0xfefa39ef ;  /* 0xfefa39ef00067882 */ /* 0x000fe20000000000 */
[----:B------:R-:W-:-:S04]  /*3060*/  UMOV UR7, 0x3fe62e42 ;  /* 0x3fe62e4200077882 */ /* 0x000fc80000000000 */
[--C-:B------:R-:W-:Y:S02]  /*3070*/  DADD R18, R18, -R12.reuse ;  /* 0x0000000012127229 */ /* 0x100fe4000000080c */
[----:B------:R-:W-:Y:S01]  /*3080*/  DFMA R8, R10, UR6, R12 ;  /* 0x000000060a087c2b */ /* 0x000fe2000800000c */
[----:B------:R-:W-:Y:S01]  /*3090*/  UMOV UR6, 0x3b39803f ;  /* 0x3b39803f00067882 */ /* 0x000fe20000000000 */
[----:B------:R-:W-:-:S04]  /*30a0*/  UMOV UR7, 0x3c7abc9e ;  /* 0x3c7abc9e00077882 */ /* 0x000fc80000000000 */
[----:B------:R-:W-:Y:S02]  /*30b0*/  DADD R18, R14, R18 ;  /* 0x000000000e127229 */ /* 0x000fe40000000012 */
[----:B------:R-:W-:-:S08]  /*30c0*/  DFMA R16, R10, -UR10, R8 ;  /* 0x8000000a0a107c2b */ /* 0x000fd00008000008 */
[----:B------:R-:W-:-:S08]  /*30d0*/  DADD R16, -R12, R16 ;  /* 0x000000000c107229 */ /* 0x000fd00000000110 */
[----:B------:R-:W-:-:S08]  /*30e0*/  DADD R16, R18, -R16 ;  /* 0x0000000012107229 */ /* 0x000fd00000000810 */
[----:B------:R-:W-:Y:S01]  /*30f0*/  DFMA R16, R10, UR6, R16 ;  /* 0x000000060a107c2b */ /* 0x000fe20008000010 */
[----:B------:R-:W-:Y:S02]  /*3100*/  USHF.L.U32 UR7, UR5, 0x1, URZ ;  /* 0x0000000105077899 */ /* 0x000fe400080006ff */
[----:B------:R-:W-:Y:S02]  /*3110*/  ULOP3.LUT UR6, UR5, 0xff0fffff, URZ, 0xc0, !UPT ;  /* 0xff0fffff05067892 */ /* 0x000fe4000f8ec0ff */
[----:B------:R-:W-:-:S03]  /*3120*/  UISETP.GT.U32.AND UP0, UPT, UR7, -0x2000001, UPT ;  /* 0xfdffffff0700788c */ /* 0x000fc6000bf04070 */
[----:B------:R-:W-:Y:S01]  /*3130*/  DADD R10, R8, R16 ;  /* 0x00000000080a7229 */ /* 0x000fe20000000010 */
[----:B------:R-:W-:-:S03]  /*3140*/  USEL UR7, UR6, UR5, UP0 ;  /* 0x0000000506077287 */ /* 0x000fc60008000000 */
[----:B------:R-:W-:-:S04]  /*3150*/  UMOV UR6, UR4 ;  /* 0x0000000400067c82 */ /* 0x000fc80008000000 */
[----:B------:R-:W-:Y:S02]  /*3160*/  DADD R8, R8, -R10 ;  /* 0x0000000008087229 */ /* 0x000fe4000000080a */
[----:B------:R-:W-:-:S06]  /*3170*/  DMUL R12, R10, UR6 ;  /* 0x000000060a0c7c28 */ /* 0x000fcc0008000000 */
[----:B------:R-:W-:Y:S02]  /*3180*/  DADD R16, R16, R8 ;  /* 0x0000000010107229 */ /* 0x000fe40000000008 */
[----:B------:R-:W-:Y:S01]  /*3190*/  DFMA R10, R10, UR6, -R12 ;  /* 0x000000060a0a7c2b */ /* 0x000fe2000800080c */
[----:B------:R-:W-:Y:S01]  /*31a0*/  MOV R8, 0x652b82fe ;  /* 0x652b82fe00087802 */ /* 0x000fe20000000f00 */
[----:B------:R-:W-:-:S06]  /*31b0*/  IMAD.MOV.U32 R9, RZ, RZ, 0x3ff71547 ;  /* 0x3ff71547ff097424 */ /* 0x000fcc00078e00ff */
[----:B------:R-:W-:Y:S01]  /*31c0*/  DFMA R16, R16, UR6, R10 ;  /* 0x0000000610107c2b */ /* 0x000fe2000800000a */
[----:B------:R-:W-:Y:S01]  /*31d0*/  UMOV UR6, 0x3b39803f ;  /* 0x3b39803f00067882 */ /* 0x000fe20000000000 */
[----:B------:R-:W-:-:S06]  /*31e0*/  UMOV UR7, 0x3c7abc9e ;  /* 0x3c7abc9e00077882 */ /* 0x000fcc0000000000 */
[----:B------:R-:W-:-:S08]  /*31f0*/  DADD R10, R12, R16 ;  /* 0x000000000c0a7229 */ /* 0x000fd00000000010 */
[----:B------:R-:W-:Y:S02]  /*3200*/  DFMA R8, R10, R8, 6.75539944105574400000e+15 ;  /* 0x433800000a08742b */ /* 0x000fe40000000008 */
[----:B------:R-:W-:Y:S01]  /*3210*/  FSETP.GEU.AND P0, PT, |R11|, 4.1917929649353027344, PT ;  /* 0x4086232b0b00780b */ /* 0x000fe20003f0e200 */
[----:B------:R-:W-:-:S05]  /*3220*/  DADD R12, R12, -R10 ;  /* 0x000000000c0c7229 */ /* 0x000fca000000080a */
[----:B------:R-:W-:-:S03]  /*3230*/  DADD R14, R8, -6.75539944105574400000e+15 ;  /* 0xc3380000080e7429 */ /* 0x000fc60000000000 */
[----:B------:R-:W-:-:S05]  /*3240*/  DADD R16, R16, R12 ;  /* 0x0000000010107229 */ /* 0x000fca000000000c */
[----:B------:R-:W-:-:S08]  /*3250*/  DFMA R18, R14, -UR10, R10 ;  /* 0x8000000a0e127c2b */ /* 0x000fd0000800000a */
        /* <DEDUP_REMOVED lines=41> */
[----:B------:R-:W-:-:S04]  /*34f0*/  @!P1 SHF.R.S32.HI R9, RZ, 0x1, R9 ;  /* 0x00000001ff099819 */ /* 0x000fc80000011409 */
[----:B------:R-:W-:Y:S01]  /*3500*/  @!P1 IADD3 R8, PT, PT, R8, -R9, RZ ;  /* 0x8000000908089210 */ /* 0x000fe20007ffe0ff */
[----:B------:R-:W-:-:S03]  /*3510*/  @!P1 IMAD R15, R9, 0x100000, R15 ;  /* 0x00100000090f9824 */ /* 0x000fc600078e020f */
[----:B------:R-:W-:Y:S01]  /*3520*/  @!P1 LEA R9, R8, 0x3ff00000, 0x14 ;  /* 0x3ff0000008099811 */ /* 0x000fe200078ea0ff */
[----:B------:R-:W-:-:S06]  /*3530*/  @!P1 IMAD.MOV.U32 R8, RZ, RZ, RZ ;  /* 0x000000ffff089224 */ /* 0x000fcc00078e00ff */
[----:B------:R-:W-:-:S11]  /*3540*/  @!P1 DMUL R12, R14, R8 ;  /* 0x000000080e0c9228 */ /* 0x000fd60000000000 */
.L_x_279:
[----:B------:R-:W-:Y:S01]  /*3550*/  DFMA R16, R16, R12, R12 ;  /* 0x0000000c1010722b */ /* 0x000fe2000000000c */
[----:B------:R-:W-:Y:S01]  /*3560*/  MOV R10, R0 ;  /* 0x00000000000a7202 */ /* 0x000fe20000000f00 */
[----:B------:R-:W-:Y:S01]  /*3570*/  DSETP.NEU.AND P0, PT, |R12|, +INF , PT ;  /* 0x7ff000000c00742a */ /* 0x000fe20003f0d200 */
[----:B------:R-:W-:-:S07]  /*3580*/  IMAD.MOV.U32 R11, RZ, RZ, 0x0 ;  /* 0x00000000ff0b7424 */ /* 0x000fce00078e00ff */
[----:B------:R-:W-:Y:S02]  /*3590*/  FSEL R8, R12, R16, !P0 ;  /* 0x000000100c087208 */ /* 0x000fe40004000000 */
[----:B------:R-:W-:Y:S01]  /*35a0*/  FSEL R9, R13, R17, !P0 ;  /* 0x000000110d097208 */ /* 0x000fe20004000000 */
[----:B------:R-:W-:Y:S06]  /*35b0*/  RET.REL.NODEC R10 `(_Z15ContrastFeatureiPiPf) ;  /* 0xffffffc80a907950 */ /* 0x000fec0003c3ffff */
.L_x_280:
        /* <DEDUP_REMOVED lines=12> */
.L_x_352:


//--------------------- .text._Z13EnergyFeatureiPiPf --------------------------
	.section	.text._Z13EnergyFeatureiPiPf,"ax",@progbits
	.align	128
        .global         _Z13EnergyFeatureiPiPf
        .type           _Z13EnergyFeatureiPiPf,@function
        .size           _Z13EnergyFeatureiPiPf,(.L_x_353 - _Z13EnergyFeatureiPiPf)
        .other          _Z13EnergyFeatureiPiPf,@"STO_CUDA_ENTRY STV_DEFAULT"
_Z13EnergyFeatureiPiPf:
.text._Z13EnergyFeatureiPiPf:
        /* <DEDUP_REMOVED lines=8> */
[----:B--2---:R0:W1:Y:S06]  /*0080*/  I2F.F64 R4, R25 ;  /* 0x0000001900047312 */ /* 0x00406c0000201c00 */
[----:B01----:R-:W-:Y:S05]  /*0090*/  CALL.REL.NOINC `($_Z13EnergyFeatureiPiPf$__internal_accurate_pow) ;  /* 0x0000001800587944 */ /* 0x003fea0003c00000 */
[----:B------:R-:W-:Y:S05]  /*00a0*/  BSYNC.RECONVERGENT B0 ;  /* 0x0000000000007941 */ /* 0x000fea0003800200 */
.L_x_281:
[----:B------:R-:W-:Y:S01]  /*00b0*/  ISETP.NE.AND P0, PT, R25, RZ, PT ;  /* 0x000000ff1900720c */ /* 0x000fe20003f05270 */
[----:B------:R-:W0:Y:S01]  /*00c0*/  S2UR UR5, SR_CgaCtaId ;  /* 0x00000000000579c3 */ /* 0x000e220000008800 */
[----:B------:R-:W-:Y:S01]  /*00d0*/  I2FP.F32.U32 R2, R24 ;  /* 0x0000001800027245 */ /* 0x000fe20000201000 */
[----:B------:R-:W-:Y:S01]  /*00e0*/  UMOV UR4, 0x400 ;  /* 0x0000040000047882 */ /* 0x000fe20000000000 */
[----:B------:R-:W-:Y:S09]  /*00f0*/  BSSY.RECONVERGENT B0, `(.L_x_282) ;  /* 0x000003f000007945 */ /* 0x000ff20003800200 */
[----:B------:R-:W-:-:S02]  /*0100*/  @!P0 CS2R R4, SRZ ;  /* 0x0000000000048805 */ /* 0x000fc4000001ff00 */
[----:B------:R-:W-:-:S04]  /*0110*/  ISETP.NE.AND P0, PT, R25, 0x1, PT ;  /* 0x000000011900780c */ /* 0x000fc80003f05270 */
[----:B------:R-:W1:Y:S01]  /*0120*/  F2F.F32.F64 R4, R4 ;  /* 0x0000000400047310 */ /* 0x000e620000301000 */
[----:B0-----:R-:W-:-:S06]  /*0130*/  ULEA UR4, UR5, UR4, 0x18 ;  /* 0x0000000405047291 */ /* 0x001fcc000f8ec0ff */
[----:B------:R-:W-:Y:S02]  /*0140*/  LEA R0, R24, UR4, 0x2 ;  /* 0x0000000418007c11 */ /* 0x000fe4000f8e10ff */
[----:B-1----:R-:W-:Y:S02]  /*0150*/  FSEL R3, R4, 1, P0 ;  /* 0x3f80000004037808 */ /* 0x002fe40000000000 */
[C---:B------:R-:W-:Y:S01]  /*0160*/  FSETP.GEU.AND P0, PT, |R2|.reuse, 2, PT ;  /* 0x400000000200780b */ /* 0x040fe20003f0e200 */
[----:B------:R-:W-:Y:S02]  /*0170*/  FADD R2, |R2|, -RZ ;  /* 0x800000ff02027221 */ /* 0x000fe40000000200 */
[----:B------:R0:W-:Y:S02]  /*0180*/  STS [R0], R3 ;  /* 0x0000000300007388 */ /* 0x0001e40000000800 */
[----:B------:R-:W-:Y:S01]  /*0190*/  IMAD.MOV.U32 R4, RZ, RZ, R2 ;  /* 0x000000ffff047224 */ /* 0x000fe200078e0002 */
[----:B------:R-:W-:Y:S07]  /*01a0*/  BAR.SYNC.DEFER_BLOCKING 0x0 ;  /* 0x0000000000007b1d */ /* 0x000fee0000010000 */
        /* <DEDUP_REMOVED lines=23> */
.L_x_286:
[----:B------:R-:W-:Y:S05]  /*0320*/  BSYNC.RECONVERGENT B1 ;  /* 0x0000000000017941 */ /* 0x000fea0003800200 */
.L_x_285:
[----:B------:R-:W-:Y:S01]  /*0330*/  FFMA R4, R3, -2, R2 ;  /* 0xc000000003047823 */ /* 0x000fe20000000002 */
[----:B------:R-:W-:Y:S06]  /*0340*/  BRA `(.L_x_283) ;  /* 0x0000000000647947 */ /* 0x000fec0003800000 */
.L_x_284:
[C---:B------:R-:W-:Y:S01]  /*0350*/  LOP3.LUT R3, R2.reuse, 0xff800000, RZ, 0xc0, !PT ;  /* 0xff80000002037812 */ /* 0x040fe200078ec0ff */
[----:B------:R-:W-:Y:S01]  /*0360*/  IMAD.MOV.U32 R8, RZ, RZ, 0x7fffffff ;  /* 0x7fffffffff087424 */ /* 0x000fe200078e00ff */
[C---:B------:R-:W-:Y:S01]  /*0370*/  ISETP.GT.U32.AND P0, PT, R2.reuse, 0x7f7fffff, PT ;  /* 0x7f7fffff0200780c */ /* 0x040fe20003f04070 */
[----:B------:R-:W-:Y:S02]  /*0380*/  BSSY.RECONVERGENT B1, `(.L_x_287) ;  /* 0x0000013000017945 */ /* 0x000fe40003800200 */
[----:B------:R-:W-:Y:S01]  /*0390*/  VIADD R4, R3, 0xc0000000 ;  /* 0xc000000003047836 */ /* 0x000fe20000000000 */
[----:B------:R-:W-:Y:S02]  /*03a0*/  LOP3.LUT R3, R2, 0x7fffff, RZ, 0xc0, !PT ;  /* 0x007fffff02037812 */ /* 0x000fe400078ec0ff */
[----:B------:R-:W-:Y:S02]  /*03b0*/  FSEL R8, R8, 16777216, P0 ;  /* 0x4b80000008087808 */ /* 0x000fe40000000000 */
[----:B------:R-:W-:-:S02]  /*03c0*/  ISETP.NE.AND P1, PT, R4, RZ, PT ;  /* 0x000000ff0400720c */ /* 0x000fc40003f25270 */
[----:B------:R-:W-:-:S11]  /*03d0*/  LOP3.LUT R3, R3, 0x3f800000, RZ, 0xfc, !PT ;  /* 0x3f80000003037812 */ /* 0x000fd600078efcff */
[----:B------:R-:W-:Y:S05]  /*03e0*/  @!P1 BRA `(.L_x_288) ;  /* 0x0000000000309947 */ /* 0x000fea0003800000 */
.L_x_289:
        /* <DEDUP_REMOVED lines=12> */
.L_x_288:
[----:B------:R-:W-:Y:S05]  /*04b0*/  BSYNC.RECONVERGENT B1 ;  /* 0x0000000000017941 */ /* 0x000fea0003800200 */
.L_x_287:
[----:B------:R-:W-:-:S04]  /*04c0*/  FMUL R3, R3, 1.1920928955078125e-07 ;  /* 0x3400000003037820 */ /* 0x000fc80000400000 */
[----:B------:R-:W-:-:S07]  /*04d0*/  FMUL R4, R8, R3 ;  /* 0x0000000308047220 */ /* 0x000fce0000400000 */
.L_x_283:
[----:B------:R-:W-:Y:S05]  /*04e0*/  BSYNC.RECONVERGENT B0 ;  /* 0x0000000000007941 */ /* 0x000fea0003800200 */
.L_x_282:
        /* <DEDUP_REMOVED lines=34> */
.L_x_294:
[----:B------:R-:W-:Y:S05]  /*0710*/  BSYNC.RECONVERGENT B1 ;  /* 0x0000000000017941 */ /* 0x000fea0003800200 */
.L_x_293:
[----:B------:R-:W-:Y:S01]  /*0720*/  FFMA R4, R3, -4, R2 ;  /* 0xc080000003047823 */ /* 0x000fe20000000002 */
[----:B------:R-:W-:Y:S06]  /*0730*/  BRA `(.L_x_291) ;  /* 0x0000000000647947 */ /* 0x000fec0003800000 */
.L_x_292:
        /* <DEDUP_REMOVED lines=10> */
.L_x_297:
        /* <DEDUP_REMOVED lines=12> */
.L_x_296:
[----:B------:R-:W-:Y:S05]  /*08a0*/  BSYNC.RECONVERGENT B1 ;  /* 0x0000000000017941 */ /* 0x000fea0003800200 */
.L_x_295:
[----:B------:R-:W-:-:S04]  /*08b0*/  FMUL R3, R4, 1.1920928955078125e-07 ;  /* 0x3400000004037820 */ /* 0x000fc80000400000 */
[----:B------:R-:W-:-:S07]  /*08c0*/  FMUL R4, R8, R3 ;  /* 0x0000000308047220 */ /* 0x000fce0000400000 */
.L_x_291:
[----:B------:R-:W-:Y:S05]  /*08d0*/  BSYNC.RECONVERGENT B0 ;  /* 0x0000000000007941 */ /* 0x000fea0003800200 */
.L_x_290:
        /* <DEDUP_REMOVED lines=34> */
.L_x_302:
[----:B------:R-:W-:Y:S05]  /*0b00*/  BSYNC.RECONVERGENT B1 ;  /* 0x0000000000017941 */ /* 0x000fea0003800200 */
.L_x_301:
[----:B------:R-:W-:Y:S01]  /*0b10*/  FFMA R4, R3, -8, R2 ;  /* 0xc100000003047823 */ /* 0x000fe20000000002 */
[----:B------:R-:W-:Y:S06]  /*0b20*/  BRA `(.L_x_299) ;  /* 0x0000000000647947 */ /* 0x000fec0003800000 */
.L_x_300:
        /* <DEDUP_REMOVED lines=10> */
.L_x_305:
        /* <DEDUP_REMOVED lines=12> */
.L_x_304:
[----:B------:R-:W-:Y:S05]  /*0c90*/  BSYNC.RECONVERGENT B1 ;  /* 0x0000000000017941 */ /* 0x000fea0003800200 */
.L_x_303:
[----:B------:R-:W-:-:S04]  /*0ca0*/  FMUL R3, R4, 1.1920928955078125e-07 ;  /* 0x3400000004037820 */ /* 0x000fc80000400000 */
[----:B------:R-:W-:-:S07]  /*0cb0*/  FMUL R4, R8, R3 ;  /* 0x0000000308047220 */ /* 0x000fce0000400000 */
.L_x_299:
[----:B------:R-:W-:Y:S05]  /*0cc0*/  BSYNC.RECONVERGENT B0 ;  /* 0x0000000000007941 */ /* 0x000fea0003800200 */
.L_x_298:
        /* <DEDUP_REMOVED lines=34> */
.L_x_310:
[----:B------:R-:W-:Y:S05]  /*0ef0*/  BSYNC.RECONVERGENT B1 ;  /* 0x0000000000017941 */ /* 0x000fea0003800200 */
.L_x_309:
[----:B------:R-:W-:Y:S01]  /*0f00*/  FFMA R4, R3, -16, R2 ;  /* 0xc180000003047823 */ /* 0x000fe20000000002 */
[----:B------:R-:W-:Y:S06]  /*0f10*/  BRA `(.L_x_307) ;  /* 0x0000000000647947 */ /* 0x000fec0003800000 */
.L_x_308:
        /* <DEDUP_REMOVED lines=10> */
.L_x_313:
        /* <DEDUP_REMOVED lines=12> */
.L_x_312:
[----:B------:R-:W-:Y:S05]  /*1080*/  BSYNC.RECONVERGENT B1 ;  /* 0x0000000000017941 */ /* 0x000fea0003800200 */
.L_x_311:
[----:B------:R-:W-:-:S04]  /*1090*/  FMUL R3, R4, 1.1920928955078125e-07 ;  /* 0x3400000004037820 */ /* 0x000fc80000400000 */
[----:B------:R-:W-:-:S07]  /*10a0*/  FMUL R4, R8, R3 ;  /* 0x0000000308047220 */ /* 0x000fce0000400000 */
.L_x_307:
[----:B------:R-:W-:Y:S05]  /*10b0*/  BSYNC.RECONVERGENT B0 ;  /* 0x0000000000007941 */ /* 0x000fea0003800200 */
.L_x_306:
        /* <DEDUP_REMOVED lines=34> */
.L_x_318:
[----:B------:R-:W-:Y:S05]  /*12e0*/  BSYNC.RECONVERGENT B1 ;  /* 0x0000000000017941 */ /* 0x000fea0003800200 */
.L_x_317:
[----:B------:R-:W-:Y:S01]  /*12f0*/  FFMA R4, R3, -32, R2 ;  /* 0xc200000003047823 */ /* 0x000fe20000000002 */
[----:B------:R-:W-:Y:S06]  /*1300*/  BRA `(.L_x_315) ;  /* 0x0000000000647947 */ /* 0x000fec0003800000 */
.L_x_316:
        /* <DEDUP_REMOVED lines=10> */
.L_x_321:
        /* <DEDUP_REMOVED lines=12> */
.L_x_320:
[----:B------:R-:W-:Y:S05]  /*1470*/  BSYNC.RECONVERGENT B1 ;  /* 0x0000000000017941 */ /* 0x000fea0003800200 */
.L_x_319:
[----:B------:R-:W-:-:S04]  /*1480*/  FMUL R3, R4, 1.1920928955078125e-07 ;  /* 0x3400000004037820 */ /* 0x000fc80000400000 */
[----:B------:R-:W-:-:S07]  /*1490*/  FMUL R4, R8, R3 ;  /* 0x0000000308047220 */ /* 0x000fce0000400000 */
.L_x_315:
[----:B------:R-:W-:Y:S05]  /*14a0*/  BSYNC.RECONVERGENT B0 ;  /* 0x0000000000007941 */ /* 0x000fea0003800200 */
.L_x_314:
        /* <DEDUP_REMOVED lines=33> */
.L_x_326:
[----:B------:R-:W-:Y:S05]  /*16c0*/  BSYNC.RECONVERGENT B1 ;  /* 0x0000000000017941 */ /* 0x000fea0003800200 */
.L_x_325:
[----:B------:R-:W-:Y:S01]  /*16d0*/  FFMA R2, R3, -64, R2 ;  /* 0xc280000003027823 */ /* 0x000fe20000000002 */
[----:B------:R-:W-:Y:S06]  /*16e0*/  BRA `(.L_x_323) ;  /* 0x0000000000647947 */ /* 0x000fec0003800000 */
.L_x_324:
        /* <DEDUP_REMOVED lines=10> */
.L_x_329:
        /* <DEDUP_REMOVED lines=12> */
.L_x_328:
[----:B------:R-:W-:Y:S05]  /*1850*/  BSYNC.RECONVERGENT B1 ;  /* 0x0000000000017941 */ /* 0x000fea0003800200 */
.L_x_327:
[----:B------:R-:W-:-:S04]  /*1860*/  FMUL R2, R2, 1.1920928955078125e-07 ;  /* 0x3400000002027820 */ /* 0x000fc80000400000 */
[----:B------:R-:W-:-:S07]  /*1870*/  FMUL R2, R7, R2 ;  /* 0x0000000207027220 */ /* 0x000fce0000400000 */
.L_x_323:
[----:B------:R-:W-:Y:S05]  /*1880*/  BSYNC.RECONVERGENT B0 ;  /* 0x0000000000007941 */ /* 0x000fea0003800200 */
.L_x_322:
[-C--:B------:R-:W-:Y:S02]  /*1890*/  FSETP.NAN.AND P0, PT, |R2|, |R2|.reuse, PT ;  /* 0x400000020200720b */ /* 0x080fe40003f08200 */
[----:B------:R-:W-:Y:S02]  /*18a0*/  ISETP.NE.AND P1, PT, R24, RZ, PT ;  /* 0x000000ff1800720c */ /* 0x000fe40003f25270 */
        /* <DEDUP_REMOVED lines=8> */
[----:B0-----:R-:W-:Y:S01]  /*1930*/  LDS R0, [UR4] ;  /* 0x00000004ff007984 */ /* 0x001fe20008000800 */
        /* <DEDUP_REMOVED lines=12> */
        .type           $_Z13EnergyFeatureiPiPf$__internal_accurate_pow,@function
        .size           $_Z13EnergyFeatureiPiPf$__internal_accurate_pow,(.L_x_353 - $_Z13EnergyFeatureiPiPf$__internal_accurate_pow)
$_Z13EnergyFeatureiPiPf$__internal_accurate_pow:
        /* <DEDUP_REMOVED lines=17> */
[----:B------:R-:W-:Y:S02]  /*1b10*/  @!P0 LEA.HI R2, R27, 0xffffffca, RZ, 0xc ;  /* 0xffffffca1b028811 */ /* 0x000fe400078f60ff */
[----:B------:R-:W-:Y:S02]  /*1b20*/  ISETP.GE.U32.AND P1, PT, R11, 0x3ff6a09f, PT ;  /* 0x3ff6a09f0b00780c */ /* 0x000fe40003f26070 */
[----:B------:R-:W-:-:S11]  /*1b30*/  IADD3 R3, PT, PT, R2, -0x3ff, RZ ;  /* 0xfffffc0102037810 */ /* 0x000fd60007ffe0ff */
[----:B------:R-:W-:Y:S02]  /*1b40*/  @P1 VIADD R5, R11, 0xfff00000 ;  /* 0xfff000000b051836 */ /* 0x000fe40000000000 */
[----:B------:R-:W-:-:S03]  /*1b50*/  @P1 VIADD R3, R2, 0xfffffc02 ;  /* 0xfffffc0202031836 */ /* 0x000fc60000000000 */
[----:B------:R-:W-:Y:S02]  /*1b60*/  @P1 MOV R11, R5 ;  /* 0x00000005000b1202 */ /* 0x000fe40000000f00 */
[----:B------:R-:W-:Y:S01]  /*1b70*/  LOP3.LUT R2, R3, 0x80000000, RZ, 0x3c, !PT ;  /* 0x8000000003027812 */ /* 0x000fe200078e3cff */
[----:B------:R-:W-:-:S03]  /*1b80*/  IMAD.MOV.U32 R3, RZ, RZ, 0x43300000 ;  /* 0x43300000ff037424 */ /* 0x000fc600078e00ff */
        /* <DEDUP_REMOVED lines=11> */
[----:B------:R-:W-:Y:S01]  /*1c40*/  UMOV UR5, 0x3ef3b20a ;  /* 0x3ef3b20a00057882 */ /* 0x000fe20000000000 */
[----:B------:R-:W-:-:S05]  /*1c50*/  DADD R8, R10, -R4 ;  /* 0x000000000a087229 */ /* 0x000fca0000000804 */
[----:B------:R-:W-:Y:S01]  /*1c60*/  DFMA R6, R14, R6, UR4 ;  /* 0x000000040e067e2b */ /* 0x000fe20008000006 */
[----:B------:R-:W-:Y:S01]  /*1c70*/  UMOV UR4, 0xe4faecd5 ;  /* 0xe4faecd500047882 */ /* 0x000fe20000000000 */
[----:B------:R-:W-:Y:S01]  /*1c80*/  UMOV UR5, 0x3f1745cd ;  /* 0x3f1745cd00057882 */ /* 0x000fe20000000000 */
[----:B------:R-:W-:Y:S02]  /*1c90*/  DADD R20, R8, R8 ;  /* 0x0000000008147229 */ /* 0x000fe40000000008 */
[----:B------:R-:W-:-:S03]  /*1ca0*/  DMUL R8, R4, R4 ;  /* 0x0000000404087228 */ /* 0x000fc60000000000 */
[----:B------:R-:W-:Y:S01]  /*1cb0*/  DFMA R6, R14, R6, UR4 ;  /* 0x000000040e067e2b */ /* 0x000fe20008000006 */
[----:B------:R-:W-:Y:S01]  /*1cc0*/  UMOV UR4, 0x258a578b ;  /* 0x258a578b00047882 */ /* 0x000fe20000000000 */
[----:B------:R-:W-:Y:S01]  /*1cd0*/  UMOV UR5, 0x3f3c71c7 ;  /* 0x3f3c71c700057882 */ /* 0x000fe20000000000 */
[----:B------:R-:W-:Y:S02]  /*1ce0*/  DFMA R20, R10, -R4, R20 ;  /* 0x800000040a14722b */ /* 0x000fe40000000014 */
[----:B------:R-:W-:-:S03]  /*1cf0*/  DMUL R10, R4, R8 ;  /* 0x00000008040a7228 */ /* 0x000fc60000000000 */
        /* <DEDUP_REMOVED lines=9> */
[----:B------:R-:W-:Y:S01]  /*1d90*/  DFMA R16, R14, R6, UR4 ;  /* 0x000000040e107e2b */ /* 0x000fe20008000006 */
[----:B------:R-:W-:Y:S01]  /*1da0*/  UMOV UR4, 0x55555555 ;  /* 0x5555555500047882 */ /* 0x000fe20000000000 */
[----:B------:R-:W-:-:S06]  /*1db0*/  UMOV UR5, 0x3fb55555 ;  /* 0x3fb5555500057882 */ /* 0x000fcc0000000000 */
[----:B------:R-:W-:-:S08]  /*1dc0*/  DFMA R6, R14, R16, UR4 ;  /* 0x000000040e067e2b */ /* 0x000fd00008000010 */
[----:B------:R-:W-:Y:S01]  /*1dd0*/  DADD R18, -R6, UR4 ;  /* 0x0000000406127e29 */ /* 0x000fe20008000100 */
[----:B------:R-:W-:Y:S01]  /*1de0*/  UMOV UR4, 0xb9e7b0 ;  /* 0x00b9e7b000047882 */ /* 0x000fe20000000000 */
[----:B------:R-:W-:-:S06]  /*1df0*/  UMOV UR5, 0x3c46a4cb ;  /* 0x3c46a4cb00057882 */ /* 0x000fcc0000000000 */
[----:B------:R-:W-:Y:S02]  /*1e00*/  DFMA R14, R14, R16, R18 ;  /* 0x000000100e0e722b */ /* 0x000fe40000000012 */
[C---:B------:R-:W-:Y:S02]  /*1e10*/  DFMA R16, R4.reuse, R8, -R10 ;  /* 0x000000080410722b */ /* 0x040fe4000000080a */
[----:B------:R-:W-:-:S04]  /*1e20*/  DFMA R18, R4, R4, -R8 ;  /* 0x000000040412722b */ /* 0x000fc80000000808 */
[----:B------:R-:W-:Y:S01]  /*1e30*/  DADD R14, R14, -UR4 ;  /* 0x800000040e0e7e29 */ /* 0x000fe20008000000 */
[----:B------:R-:W-:Y:S01]  /*1e40*/  UMOV UR4, 0x80000000 ;  /* 0x8000000000047882 */ /* 0x000fe20000000000 */
[----:B------:R-:W-:Y:S01]  /*1e50*/  DFMA R16, R12, R8, R16 ;  /* 0x000000080c10722b */ /* 0x000fe20000000010 */
[----:B------:R-:W-:Y:S01]  /*1e60*/  UMOV UR5, 0x43300000 ;  /* 0x4330000000057882 */ /* 0x000fe20000000000 */
[----:B------:R-:W-:-:S04]  /*1e70*/  DFMA R18, R4, R20, R18 ;  /* 0x000000140412722b */ /* 0x000fc80000000012 */
[----:B------:R-:W-:-:S04]  /*1e80*/  DADD R22, R6, R14 ;  /* 0x0000000006167229 */ /* 0x000fc8000000000e */
[----:B------:R-:W-:-:S04]  /*1e90*/  DFMA R16, R4, R18, R16 ;  /* 0x000000120410722b */ /* 0x000fc80000000010 */
[----:B------:R-:W-:Y:S02]  /*1ea0*/  DMUL R8, R22, R10 ;  /* 0x0000000a16087228 */ /* 0x000fe40000000000 */
[----:B------:R-:W-:-:S06]  /*1eb0*/  DADD R18, R6, -R22 ;  /* 0x0000000006127229 */ /* 0x000fcc0000000816 */
[----:B------:R-:W-:Y:S02]  /*1ec0*/  DFMA R6, R22, R10, -R8 ;  /* 0x0000000a1606722b */ /* 0x000fe40000000808 */
[----:B------:R-:W-:-:S06]  /*1ed0*/  DADD R18, R14, R18 ;  /* 0x000000000e127229 */ /* 0x000fcc0000000012 */
[----:B------:R-:W-:-:S08]  /*1ee0*/  DFMA R6, R22, R16, R6 ;  /* 0x000000101606722b */ /* 0x000fd00000000006 */
[----:B------:R-:W-:-:S08]  /*1ef0*/  DFMA R18, R18, R10, R6 ;  /* 0x0000000a1212722b */ /* 0x000fd00000000006 */
[----:B------:R-:W-:-:S08]  /*1f00*/  DADD R10, R8, R18 ;  /* 0x00000000080a7229 */ /* 0x000fd00000000012 */
[--C-:B------:R-:W-:Y:S02]  /*1f10*/  DADD R6, R4, R10.reuse ;  /* 0x0000000004067229 */ /* 0x100fe4000000000a */
[----:B------:R-:W-:-:S06]  /*1f20*/  DADD R8, R8, -R10 ;  /* 0x0000000008087229 */ /* 0x000fcc000000080a */
[----:B------:R-:W-:Y:S02]  /*1f30*/  DADD R4, R4, -R6 ;  /* 0x0000000004047229 */ /* 0x000fe40000000806 */
[----:B------:R-:W-:-:S06]  /*1f40*/  DADD R8, R18, R8 ;  /* 0x0000000012087229 */ /* 0x000fcc0000000008 */
[----:B------:R-:W-:Y:S02]  /*1f50*/  DADD R4, R10, R4 ;  /* 0x000000000a047229 */ /* 0x000fe40000000004 */
[----:B------:R-:W-:Y:S01]  /*1f60*/  DADD R10, R2, -UR4 ;  /* 0x80000004020a7e29 */ /* 0x000fe20008000000 */
[----:B------:R-:W-:Y:S01]  /*1f70*/  UMOV UR4, 0xfefa39ef ;  /* 0xfefa39ef00047882 */ /* 0x000fe20000000000 */
[----:B------:R-:W-:-:S04]  /*1f80*/  UMOV UR5, 0x3fe62e42 ;  /* 0x3fe62e4200057882 */ /* 0x000fc80000000000 */
        /* <DEDUP_REMOVED lines=74> */
.L_x_330:
[----:B------:R-:W-:Y:S02]  /*2430*/  DFMA R4, R8, R2, R2 ;  /* 0x000000020804722b */ /* 0x000fe40000000002 */
[----:B------:R-:W-:-:S08]  /*2440*/  DSETP.NEU.AND P0, PT, |R2|, +INF , PT ;  /* 0x7ff000000200742a */ /* 0x000fd00003f0d200 */
[----:B------:R-:W-:Y:S02]  /*2450*/  FSEL R4, R2, R4, !P0 ;  /* 0x0000000402047208 */ /* 0x000fe40004000000 */
[----:B------:R-:W-:Y:S01]  /*2460*/  FSEL R5, R3, R5, !P0 ;  /* 0x0000000503057208 */ /* 0x000fe20004000000 */
[----:B------:R-:W-:Y:S01]  /*2470*/  IMAD.MOV.U32 R3, RZ, RZ, 0x0 ;  /* 0x00000000ff037424 */ /* 0x000fe200078e00ff */
[----:B------:R-:W-:-:S04]  /*2480*/  MOV R2, R0 ;  /* 0x0000000000027202 */ /* 0x000fc80000000f00 */
[----:B------:R-:W-:Y:S05]  /*2490*/  RET.REL.NODEC R2 `(_Z13EnergyFeatureiPiPf) ;  /* 0xffffffd802d87950 */ /* 0x000fea0003c3ffff */
.L_x_331:
        /* <DEDUP_REMOVED lines=14> */
.L_x_353:


//--------------------- .nv.shared._Z18CorrelationFeatureiPiPf --------------------------
	.section	.nv.shared._Z18CorrelationFeatureiPiPf,"aw",@nobits
	.sectionflags	@""
	.align	4
.nv.shared._Z18CorrelationFeatureiPiPf:
	.zero		4128


//--------------------- .nv.shared.reserved.0     --------------------------
	.section	.nv.shared.reserved.0,"aw",@nobits
	.weak		__nv_reservedSMEM_offset_0_alias
	.size		__nv_reservedSMEM_offset_0_alias, 0, 64
	.other		__nv_reservedSMEM_offset_0_alias,@"STO_CUDA_RESERVED_SHARED STV_DEFAULT"
__nv_reservedSMEM_offset_0_alias:
	.zero		0
	.zero		64


//--------------------- .nv.shared._Z18HomogeneityFeatureiPiPf --------------------------
	.section	.nv.shared._Z18HomogeneityFeatureiPiPf,"aw",@nobits
	.sectionflags	@""
	.align	4
.nv.shared._Z18HomogeneityFeatureiPiPf:
	.zero		2048


//--------------------- .nv.shared._Z14EntropyFeatureiPiPf --------------------------
	.section	.nv.shared._Z14EntropyFeatureiPiPf,"aw",@nobits
	.sectionflags	@""
	.align	4
.nv.shared._Z14EntropyFeatureiPiPf:
	.zero		2048


//--------------------- .nv.shared._Z15ContrastFeatureiPiPf --------------------------
	.section	.nv.shared._Z15ContrastFeatureiPiPf,"aw",@nobits
	.sectionflags	@""
	.align	4
.nv.shared._Z15ContrastFeatureiPiPf:
	.zero		2048


//--------------------- .nv.shared._Z13EnergyFeatureiPiPf --------------------------
	.section	.nv.shared._Z13EnergyFeatureiPiPf,"aw",@nobits
	.sectionflags	@""
	.align	4
.nv.shared._Z13EnergyFeatureiPiPf:
	.zero		2048


//--------------------- .nv.constant0._Z18CorrelationFeatureiPiPf --------------------------
	.section	.nv.constant0._Z18CorrelationFeatureiPiPf,"a",@progbits
	.sectionflags	@""
	.align	4
.nv.constant0._Z18CorrelationFeatureiPiPf:
	.zero		920


//--------------------- .nv.constant0._Z18HomogeneityFeatureiPiPf --------------------------
	.section	.nv.constant0._Z18HomogeneityFeatureiPiPf,"a",@progbits
	.sectionflags	@""
	.align	4
.nv.constant0._Z18HomogeneityFeatureiPiPf:
	.zero		920


//--------------------- .nv.constant0._Z14EntropyFeatureiPiPf --------------------------
	.section	.nv.constant0._Z14EntropyFeatureiPiPf,"a",@progbits
	.sectionflags	@""
	.align	4
.nv.constant0._Z14EntropyFeatureiPiPf:
	.zero		920


//--------------------- .nv.constant0._Z15ContrastFeatureiPiPf --------------------------
	.section	.nv.constant0._Z15ContrastFeatureiPiPf,"a",@progbits
	.sectionflags	@""
	.align	4
.nv.constant0._Z15ContrastFeatureiPiPf:
	.zero		920


//--------------------- .nv.constant0._Z13EnergyFeatureiPiPf --------------------------
	.section	.nv.constant0._Z13EnergyFeatureiPiPf,"a",@progbits
	.sectionflags	@""
	.align	4
.nv.constant0._Z13EnergyFeatureiPiPf:
	.zero		920


//--------------------- SYMBOLS --------------------------

	.type		.nv.reservedSmem.offset0,@object
	.size		.nv.reservedSmem.offset0,0x4
	.type		.nv.reservedSmem.cap,@object
	.size		.nv.reservedSmem.cap,0x4
